//
// Generated by NVIDIA NVVM Compiler
//
// Compiler Build ID: CL-36424714
// Cuda compilation tools, release 13.0, V13.0.88
// Based on NVVM 20.0.0
//

.version 9.0
.target sm_100
.address_size 64

	// .globl	_Z17butterflyKernel_7PdS_S_S_iii
.const .align 8 .f64 w3_im2;
.const .align 8 .f64 w5_re1;
.const .align 8 .f64 w5_re2;
.const .align 8 .f64 w5_im3;
.const .align 8 .f64 w5_im4;
.const .align 8 .f64 w7_re1;
.const .align 8 .f64 w7_im1;
.const .align 8 .f64 w7_re2;
.const .align 8 .f64 w7_im2;
.const .align 8 .f64 w7_re3;
.const .align 8 .f64 w7_im3;

.visible .entry _Z17butterflyKernel_7PdS_S_S_iii(
	.param .u64 .ptr .align 1 _Z17butterflyKernel_7PdS_S_S_iii_param_0,
	.param .u64 .ptr .align 1 _Z17butterflyKernel_7PdS_S_S_iii_param_1,
	.param .u64 .ptr .align 1 _Z17butterflyKernel_7PdS_S_S_iii_param_2,
	.param .u64 .ptr .align 1 _Z17butterflyKernel_7PdS_S_S_iii_param_3,
	.param .u32 _Z17butterflyKernel_7PdS_S_S_iii_param_4,
	.param .u32 _Z17butterflyKernel_7PdS_S_S_iii_param_5,
	.param .u32 _Z17butterflyKernel_7PdS_S_S_iii_param_6
)
{
	.reg .pred 	%p<2>;
	.reg .b32 	%r<18>;
	.reg .b64 	%rd<32>;
	.reg .b64 	%fd<174>;

	ld.param.u32 	%r3, [_Z17butterflyKernel_7PdS_S_S_iii_param_6];
	mov.u32 	%r4, %ctaid.x;
	shl.b32 	%r5, %r4, 9;
	mov.u32 	%r6, %tid.x;
	add.s32 	%r7, %r5, %r6;
	setp.ge.u32 	%p1, %r7, %r3;
	@%p1 bra 	$L__BB0_2;
	ld.param.u32 	%r17, [_Z17butterflyKernel_7PdS_S_S_iii_param_5];
	ld.param.u32 	%r16, [_Z17butterflyKernel_7PdS_S_S_iii_param_4];
	ld.param.u64 	%rd31, [_Z17butterflyKernel_7PdS_S_S_iii_param_3];
	ld.param.u64 	%rd30, [_Z17butterflyKernel_7PdS_S_S_iii_param_2];
	ld.param.u64 	%rd29, [_Z17butterflyKernel_7PdS_S_S_iii_param_1];
	ld.param.u64 	%rd28, [_Z17butterflyKernel_7PdS_S_S_iii_param_0];
	cvta.to.global.u64 	%rd5, %rd28;
	cvta.to.global.u64 	%rd6, %rd29;
	cvta.to.global.u64 	%rd7, %rd30;
	cvta.to.global.u64 	%rd8, %rd31;
	mov.u32 	%r8, %ctaid.x;
	shl.b32 	%r9, %r8, 9;
	mov.u32 	%r10, %tid.x;
	add.s32 	%r11, %r9, %r10;
	div.u32 	%r12, %r11, %r16;
	mul.lo.s32 	%r13, %r12, %r16;
	sub.s32 	%r14, %r11, %r13;
	mad.lo.s32 	%r15, %r12, %r17, %r14;
	mul.wide.s32 	%rd9, %r15, 8;
	add.s64 	%rd10, %rd5, %rd9;
	ld.global.f64 	%fd1, [%rd10];
	add.s64 	%rd11, %rd6, %rd9;
	ld.global.f64 	%fd2, [%rd11];
	mul.wide.s32 	%rd12, %r14, 8;
	add.s64 	%rd13, %rd7, %rd12;
	ld.global.f64 	%fd3, [%rd13];
	mul.wide.s32 	%rd14, %r16, 8;
	add.s64 	%rd15, %rd10, %rd14;
	ld.global.f64 	%fd4, [%rd15];
	mul.f64 	%fd5, %fd3, %fd4;
	add.s64 	%rd16, %rd8, %rd12;
	ld.global.f64 	%fd6, [%rd16];
	add.s64 	%rd17, %rd11, %rd14;
	ld.global.f64 	%fd7, [%rd17];
	mul.f64 	%fd8, %fd6, %fd7;
	sub.f64 	%fd9, %fd5, %fd8;
	mul.f64 	%fd10, %fd6, %fd4;
	fma.rn.f64 	%fd11, %fd7, %fd3, %fd10;
	mul.f64 	%fd12, %fd3, %fd3;
	mul.f64 	%fd13, %fd6, %fd6;
	sub.f64 	%fd14, %fd12, %fd13;
	add.f64 	%fd15, %fd3, %fd3;
	mul.f64 	%fd16, %fd15, %fd6;
	add.s64 	%rd18, %rd15, %rd14;
	ld.global.f64 	%fd17, [%rd18];
	mul.f64 	%fd18, %fd14, %fd17;
	add.s64 	%rd19, %rd17, %rd14;
	ld.global.f64 	%fd19, [%rd19];
	mul.f64 	%fd20, %fd16, %fd19;
	sub.f64 	%fd21, %fd18, %fd20;
	mul.f64 	%fd22, %fd16, %fd17;
	fma.rn.f64 	%fd23, %fd14, %fd19, %fd22;
	mul.f64 	%fd24, %fd14, %fd3;
	mul.f64 	%fd25, %fd16, %fd6;
	sub.f64 	%fd26, %fd24, %fd25;
	mul.f64 	%fd27, %fd14, %fd6;
	fma.rn.f64 	%fd28, %fd16, %fd3, %fd27;
	add.s64 	%rd20, %rd18, %rd14;
	ld.global.f64 	%fd29, [%rd20];
	mul.f64 	%fd30, %fd29, %fd26;
	add.s64 	%rd21, %rd19, %rd14;
	ld.global.f64 	%fd31, [%rd21];
	mul.f64 	%fd32, %fd28, %fd31;
	sub.f64 	%fd33, %fd30, %fd32;
	mul.f64 	%fd34, %fd28, %fd29;
	fma.rn.f64 	%fd35, %fd26, %fd31, %fd34;
	mul.f64 	%fd36, %fd26, %fd3;
	mul.f64 	%fd37, %fd28, %fd6;
	sub.f64 	%fd38, %fd36, %fd37;
	mul.f64 	%fd39, %fd26, %fd6;
	fma.rn.f64 	%fd40, %fd28, %fd3, %fd39;
	add.s64 	%rd22, %rd20, %rd14;
	ld.global.f64 	%fd41, [%rd22];
	mul.f64 	%fd42, %fd41, %fd38;
	add.s64 	%rd23, %rd21, %rd14;
	ld.global.f64 	%fd43, [%rd23];
	mul.f64 	%fd44, %fd40, %fd43;
	sub.f64 	%fd45, %fd42, %fd44;
	mul.f64 	%fd46, %fd40, %fd41;
	fma.rn.f64 	%fd47, %fd38, %fd43, %fd46;
	mul.f64 	%fd48, %fd38, %fd3;
	mul.f64 	%fd49, %fd40, %fd6;
	sub.f64 	%fd50, %fd48, %fd49;
	mul.f64 	%fd51, %fd38, %fd6;
	fma.rn.f64 	%fd52, %fd40, %fd3, %fd51;
	add.s64 	%rd24, %rd22, %rd14;
	ld.global.f64 	%fd53, [%rd24];
	mul.f64 	%fd54, %fd53, %fd50;
	add.s64 	%rd25, %rd23, %rd14;
	ld.global.f64 	%fd55, [%rd25];
	mul.f64 	%fd56, %fd52, %fd55;
	sub.f64 	%fd57, %fd54, %fd56;
	mul.f64 	%fd58, %fd52, %fd53;
	fma.rn.f64 	%fd59, %fd50, %fd55, %fd58;
	mul.f64 	%fd60, %fd50, %fd3;
	mul.f64 	%fd61, %fd52, %fd6;
	sub.f64 	%fd62, %fd60, %fd61;
	mul.f64 	%fd63, %fd50, %fd6;
	fma.rn.f64 	%fd64, %fd52, %fd3, %fd63;
	add.s64 	%rd26, %rd24, %rd14;
	ld.global.f64 	%fd65, [%rd26];
	mul.f64 	%fd66, %fd65, %fd62;
	add.s64 	%rd27, %rd25, %rd14;
	ld.global.f64 	%fd67, [%rd27];
	mul.f64 	%fd68, %fd64, %fd67;
	sub.f64 	%fd69, %fd66, %fd68;
	mul.f64 	%fd70, %fd64, %fd65;
	fma.rn.f64 	%fd71, %fd62, %fd67, %fd70;
	add.f64 	%fd72, %fd1, %fd9;
	add.f64 	%fd73, %fd72, %fd21;
	add.f64 	%fd74, %fd73, %fd33;
	add.f64 	%fd75, %fd74, %fd45;
	add.f64 	%fd76, %fd75, %fd57;
	add.f64 	%fd77, %fd76, %fd69;
	st.global.f64 	[%rd10], %fd77;
	add.f64 	%fd78, %fd9, %fd69;
	ld.const.f64 	%fd79, [w7_re1];
	fma.rn.f64 	%fd80, %fd78, %fd79, %fd1;
	sub.f64 	%fd81, %fd71, %fd11;
	ld.const.f64 	%fd82, [w7_im1];
	fma.rn.f64 	%fd83, %fd81, %fd82, %fd80;
	add.f64 	%fd84, %fd21, %fd57;
	ld.const.f64 	%fd85, [w7_re2];
	fma.rn.f64 	%fd86, %fd84, %fd85, %fd83;
	sub.f64 	%fd87, %fd59, %fd23;
	ld.const.f64 	%fd88, [w7_im2];
	fma.rn.f64 	%fd89, %fd87, %fd88, %fd86;
	add.f64 	%fd90, %fd33, %fd45;
	ld.const.f64 	%fd91, [w7_re3];
	fma.rn.f64 	%fd92, %fd90, %fd91, %fd89;
	sub.f64 	%fd93, %fd47, %fd35;
	ld.const.f64 	%fd94, [w7_im3];
	fma.rn.f64 	%fd95, %fd93, %fd94, %fd92;
	st.global.f64 	[%rd15], %fd95;
	fma.rn.f64 	%fd96, %fd78, %fd85, %fd1;
	fma.rn.f64 	%fd97, %fd81, %fd88, %fd96;
	fma.rn.f64 	%fd98, %fd84, %fd91, %fd97;
	sub.f64 	%fd99, %fd23, %fd59;
	fma.rn.f64 	%fd100, %fd99, %fd94, %fd98;
	fma.rn.f64 	%fd101, %fd90, %fd79, %fd100;
	sub.f64 	%fd102, %fd35, %fd47;
	fma.rn.f64 	%fd103, %fd102, %fd82, %fd101;
	st.global.f64 	[%rd18], %fd103;
	fma.rn.f64 	%fd104, %fd78, %fd91, %fd1;
	fma.rn.f64 	%fd105, %fd81, %fd94, %fd104;
	fma.rn.f64 	%fd106, %fd84, %fd79, %fd105;
	fma.rn.f64 	%fd107, %fd99, %fd82, %fd106;
	fma.rn.f64 	%fd108, %fd90, %fd85, %fd107;
	fma.rn.f64 	%fd109, %fd93, %fd88, %fd108;
	st.global.f64 	[%rd20], %fd109;
	sub.f64 	%fd110, %fd11, %fd71;
	fma.rn.f64 	%fd111, %fd110, %fd94, %fd104;
	fma.rn.f64 	%fd112, %fd84, %fd79, %fd111;
	fma.rn.f64 	%fd113, %fd87, %fd82, %fd112;
	fma.rn.f64 	%fd114, %fd90, %fd85, %fd113;
	fma.rn.f64 	%fd115, %fd102, %fd88, %fd114;
	st.global.f64 	[%rd22], %fd115;
	fma.rn.f64 	%fd116, %fd110, %fd88, %fd96;
	fma.rn.f64 	%fd117, %fd84, %fd91, %fd116;
	fma.rn.f64 	%fd118, %fd87, %fd94, %fd117;
	fma.rn.f64 	%fd119, %fd90, %fd79, %fd118;
	fma.rn.f64 	%fd120, %fd93, %fd82, %fd119;
	st.global.f64 	[%rd24], %fd120;
	fma.rn.f64 	%fd121, %fd110, %fd82, %fd80;
	fma.rn.f64 	%fd122, %fd84, %fd85, %fd121;
	fma.rn.f64 	%fd123, %fd99, %fd88, %fd122;
	fma.rn.f64 	%fd124, %fd90, %fd91, %fd123;
	fma.rn.f64 	%fd125, %fd102, %fd94, %fd124;
	st.global.f64 	[%rd26], %fd125;
	add.f64 	%fd126, %fd2, %fd11;
	add.f64 	%fd127, %fd126, %fd23;
	add.f64 	%fd128, %fd127, %fd35;
	add.f64 	%fd129, %fd128, %fd47;
	add.f64 	%fd130, %fd129, %fd59;
	add.f64 	%fd131, %fd130, %fd71;
	st.global.f64 	[%rd11], %fd131;
	add.f64 	%fd132, %fd11, %fd71;
	fma.rn.f64 	%fd133, %fd132, %fd79, %fd2;
	sub.f64 	%fd134, %fd9, %fd69;
	fma.rn.f64 	%fd135, %fd134, %fd82, %fd133;
	add.f64 	%fd136, %fd23, %fd59;
	fma.rn.f64 	%fd137, %fd136, %fd85, %fd135;
	sub.f64 	%fd138, %fd21, %fd57;
	fma.rn.f64 	%fd139, %fd138, %fd88, %fd137;
	add.f64 	%fd140, %fd35, %fd47;
	fma.rn.f64 	%fd141, %fd140, %fd91, %fd139;
	sub.f64 	%fd142, %fd33, %fd45;
	fma.rn.f64 	%fd143, %fd142, %fd94, %fd141;
	st.global.f64 	[%rd17], %fd143;
	fma.rn.f64 	%fd144, %fd132, %fd85, %fd2;
	fma.rn.f64 	%fd145, %fd134, %fd88, %fd144;
	fma.rn.f64 	%fd146, %fd136, %fd91, %fd145;
	sub.f64 	%fd147, %fd57, %fd21;
	fma.rn.f64 	%fd148, %fd147, %fd94, %fd146;
	fma.rn.f64 	%fd149, %fd140, %fd79, %fd148;
	sub.f64 	%fd150, %fd45, %fd33;
	fma.rn.f64 	%fd151, %fd150, %fd82, %fd149;
	st.global.f64 	[%rd19], %fd151;
	fma.rn.f64 	%fd152, %fd132, %fd91, %fd2;
	fma.rn.f64 	%fd153, %fd134, %fd94, %fd152;
	fma.rn.f64 	%fd154, %fd136, %fd79, %fd153;
	fma.rn.f64 	%fd155, %fd147, %fd82, %fd154;
	fma.rn.f64 	%fd156, %fd140, %fd85, %fd155;
	fma.rn.f64 	%fd157, %fd142, %fd88, %fd156;
	st.global.f64 	[%rd21], %fd157;
	sub.f64 	%fd158, %fd69, %fd9;
	fma.rn.f64 	%fd159, %fd158, %fd94, %fd152;
	fma.rn.f64 	%fd160, %fd136, %fd79, %fd159;
	fma.rn.f64 	%fd161, %fd138, %fd82, %fd160;
	fma.rn.f64 	%fd162, %fd140, %fd85, %fd161;
	fma.rn.f64 	%fd163, %fd150, %fd88, %fd162;
	st.global.f64 	[%rd23], %fd163;
	fma.rn.f64 	%fd164, %fd158, %fd88, %fd144;
	fma.rn.f64 	%fd165, %fd136, %fd91, %fd164;
	fma.rn.f64 	%fd166, %fd138, %fd94, %fd165;
	fma.rn.f64 	%fd167, %fd140, %fd79, %fd166;
	fma.rn.f64 	%fd168, %fd142, %fd82, %fd167;
	st.global.f64 	[%rd25], %fd168;
	fma.rn.f64 	%fd169, %fd158, %fd82, %fd133;
	fma.rn.f64 	%fd170, %fd136, %fd85, %fd169;
	fma.rn.f64 	%fd171, %fd147, %fd88, %fd170;
	fma.rn.f64 	%fd172, %fd140, %fd91, %fd171;
	fma.rn.f64 	%fd173, %fd150, %fd94, %fd172;
	st.global.f64 	[%rd27], %fd173;
$L__BB0_2:
	ret;

}
	// .globl	_Z17butterflyKernel_5PdS_S_S_iii
.visible .entry _Z17butterflyKernel_5PdS_S_S_iii(
	.param .u64 .ptr .align 1 _Z17butterflyKernel_5PdS_S_S_iii_param_0,
	.param .u64 .ptr .align 1 _Z17butterflyKernel_5PdS_S_S_iii_param_1,
	.param .u64 .ptr .align 1 _Z17butterflyKernel_5PdS_S_S_iii_param_2,
	.param .u64 .ptr .align 1 _Z17butterflyKernel_5PdS_S_S_iii_param_3,
	.param .u32 _Z17butterflyKernel_5PdS_S_S_iii_param_4,
	.param .u32 _Z17butterflyKernel_5PdS_S_S_iii_param_5,
	.param .u32 _Z17butterflyKernel_5PdS_S_S_iii_param_6
)
{
	.reg .pred 	%p<2>;
	.reg .b32 	%r<14>;
	.reg .b64 	%rd<28>;
	.reg .b64 	%fd<100>;

	ld.param.u32 	%r4, [_Z17butterflyKernel_5PdS_S_S_iii_param_6];
	mov.u32 	%r5, %ctaid.x;
	shl.b32 	%r6, %r5, 9;
	mov.u32 	%r7, %tid.x;
	add.s32 	%r1, %r6, %r7;
	setp.ge.u32 	%p1, %r1, %r4;
	@%p1 bra 	$L__BB1_2;
	ld.param.u32 	%r13, [_Z17butterflyKernel_5PdS_S_S_iii_param_5];
	ld.param.u32 	%r12, [_Z17butterflyKernel_5PdS_S_S_iii_param_4];
	ld.param.u64 	%rd27, [_Z17butterflyKernel_5PdS_S_S_iii_param_3];
	ld.param.u64 	%rd26, [_Z17butterflyKernel_5PdS_S_S_iii_param_2];
	ld.param.u64 	%rd25, [_Z17butterflyKernel_5PdS_S_S_iii_param_1];
	ld.param.u64 	%rd24, [_Z17butterflyKernel_5PdS_S_S_iii_param_0];
	cvta.to.global.u64 	%rd5, %rd24;
	cvta.to.global.u64 	%rd6, %rd25;
	cvta.to.global.u64 	%rd7, %rd26;
	cvta.to.global.u64 	%rd8, %rd27;
	div.u32 	%r8, %r1, %r12;
	mul.lo.s32 	%r9, %r8, %r12;
	sub.s32 	%r10, %r1, %r9;
	mad.lo.s32 	%r11, %r8, %r13, %r10;
	mul.wide.s32 	%rd9, %r11, 8;
	add.s64 	%rd10, %rd5, %rd9;
	ld.global.f64 	%fd1, [%rd10];
	add.s64 	%rd11, %rd6, %rd9;
	ld.global.f64 	%fd2, [%rd11];
	mul.wide.s32 	%rd12, %r10, 8;
	add.s64 	%rd13, %rd7, %rd12;
	ld.global.f64 	%fd3, [%rd13];
	mul.wide.s32 	%rd14, %r12, 8;
	add.s64 	%rd15, %rd10, %rd14;
	ld.global.f64 	%fd4, [%rd15];
	mul.f64 	%fd5, %fd3, %fd4;
	add.s64 	%rd16, %rd8, %rd12;
	ld.global.f64 	%fd6, [%rd16];
	add.s64 	%rd17, %rd11, %rd14;
	ld.global.f64 	%fd7, [%rd17];
	mul.f64 	%fd8, %fd6, %fd7;
	sub.f64 	%fd9, %fd5, %fd8;
	mul.f64 	%fd10, %fd6, %fd4;
	fma.rn.f64 	%fd11, %fd7, %fd3, %fd10;
	mul.f64 	%fd12, %fd3, %fd3;
	mul.f64 	%fd13, %fd6, %fd6;
	sub.f64 	%fd14, %fd12, %fd13;
	add.f64 	%fd15, %fd3, %fd3;
	mul.f64 	%fd16, %fd15, %fd6;
	add.s64 	%rd18, %rd15, %rd14;
	ld.global.f64 	%fd17, [%rd18];
	mul.f64 	%fd18, %fd14, %fd17;
	add.s64 	%rd19, %rd17, %rd14;
	ld.global.f64 	%fd19, [%rd19];
	mul.f64 	%fd20, %fd16, %fd19;
	sub.f64 	%fd21, %fd18, %fd20;
	mul.f64 	%fd22, %fd16, %fd17;
	fma.rn.f64 	%fd23, %fd14, %fd19, %fd22;
	mul.f64 	%fd24, %fd14, %fd3;
	mul.f64 	%fd25, %fd16, %fd6;
	sub.f64 	%fd26, %fd24, %fd25;
	mul.f64 	%fd27, %fd14, %fd6;
	fma.rn.f64 	%fd28, %fd16, %fd3, %fd27;
	add.s64 	%rd20, %rd18, %rd14;
	ld.global.f64 	%fd29, [%rd20];
	mul.f64 	%fd30, %fd29, %fd26;
	add.s64 	%rd21, %rd19, %rd14;
	ld.global.f64 	%fd31, [%rd21];
	mul.f64 	%fd32, %fd28, %fd31;
	sub.f64 	%fd33, %fd30, %fd32;
	mul.f64 	%fd34, %fd28, %fd29;
	fma.rn.f64 	%fd35, %fd26, %fd31, %fd34;
	mul.f64 	%fd36, %fd26, %fd3;
	mul.f64 	%fd37, %fd28, %fd6;
	sub.f64 	%fd38, %fd36, %fd37;
	mul.f64 	%fd39, %fd26, %fd6;
	fma.rn.f64 	%fd40, %fd28, %fd3, %fd39;
	add.s64 	%rd22, %rd20, %rd14;
	ld.global.f64 	%fd41, [%rd22];
	mul.f64 	%fd42, %fd41, %fd38;
	add.s64 	%rd23, %rd21, %rd14;
	ld.global.f64 	%fd43, [%rd23];
	mul.f64 	%fd44, %fd40, %fd43;
	sub.f64 	%fd45, %fd42, %fd44;
	mul.f64 	%fd46, %fd40, %fd41;
	fma.rn.f64 	%fd47, %fd38, %fd43, %fd46;
	add.f64 	%fd48, %fd1, %fd9;
	add.f64 	%fd49, %fd48, %fd21;
	add.f64 	%fd50, %fd49, %fd33;
	add.f64 	%fd51, %fd50, %fd45;
	st.global.f64 	[%rd10], %fd51;
	ld.const.f64 	%fd52, [w5_re1];
	add.f64 	%fd53, %fd9, %fd45;
	fma.rn.f64 	%fd54, %fd52, %fd53, %fd1;
	ld.const.f64 	%fd55, [w5_im4];
	sub.f64 	%fd56, %fd11, %fd47;
	fma.rn.f64 	%fd57, %fd55, %fd56, %fd54;
	ld.const.f64 	%fd58, [w5_re2];
	add.f64 	%fd59, %fd21, %fd33;
	fma.rn.f64 	%fd60, %fd59, %fd58, %fd57;
	ld.const.f64 	%fd61, [w5_im3];
	sub.f64 	%fd62, %fd23, %fd35;
	fma.rn.f64 	%fd63, %fd62, %fd61, %fd60;
	st.global.f64 	[%rd15], %fd63;
	fma.rn.f64 	%fd64, %fd53, %fd58, %fd1;
	fma.rn.f64 	%fd65, %fd56, %fd61, %fd64;
	fma.rn.f64 	%fd66, %fd59, %fd52, %fd65;
	sub.f64 	%fd67, %fd35, %fd23;
	fma.rn.f64 	%fd68, %fd67, %fd55, %fd66;
	st.global.f64 	[%rd18], %fd68;
	sub.f64 	%fd69, %fd47, %fd11;
	fma.rn.f64 	%fd70, %fd69, %fd61, %fd64;
	fma.rn.f64 	%fd71, %fd59, %fd52, %fd70;
	fma.rn.f64 	%fd72, %fd62, %fd55, %fd71;
	st.global.f64 	[%rd20], %fd72;
	fma.rn.f64 	%fd73, %fd69, %fd55, %fd54;
	fma.rn.f64 	%fd74, %fd59, %fd58, %fd73;
	fma.rn.f64 	%fd75, %fd67, %fd61, %fd74;
	st.global.f64 	[%rd22], %fd75;
	add.f64 	%fd76, %fd2, %fd11;
	add.f64 	%fd77, %fd76, %fd23;
	add.f64 	%fd78, %fd77, %fd35;
	add.f64 	%fd79, %fd78, %fd47;
	st.global.f64 	[%rd11], %fd79;
	add.f64 	%fd80, %fd11, %fd47;
	fma.rn.f64 	%fd81, %fd80, %fd52, %fd2;
	sub.f64 	%fd82, %fd45, %fd9;
	fma.rn.f64 	%fd83, %fd82, %fd55, %fd81;
	add.f64 	%fd84, %fd23, %fd35;
	fma.rn.f64 	%fd85, %fd84, %fd58, %fd83;
	sub.f64 	%fd86, %fd33, %fd21;
	fma.rn.f64 	%fd87, %fd86, %fd61, %fd85;
	st.global.f64 	[%rd17], %fd87;
	fma.rn.f64 	%fd88, %fd80, %fd58, %fd2;
	fma.rn.f64 	%fd89, %fd82, %fd61, %fd88;
	fma.rn.f64 	%fd90, %fd84, %fd52, %fd89;
	sub.f64 	%fd91, %fd21, %fd33;
	fma.rn.f64 	%fd92, %fd91, %fd55, %fd90;
	st.global.f64 	[%rd19], %fd92;
	sub.f64 	%fd93, %fd9, %fd45;
	fma.rn.f64 	%fd94, %fd93, %fd61, %fd88;
	fma.rn.f64 	%fd95, %fd84, %fd52, %fd94;
	fma.rn.f64 	%fd96, %fd86, %fd55, %fd95;
	st.global.f64 	[%rd21], %fd96;
	fma.rn.f64 	%fd97, %fd93, %fd55, %fd81;
	fma.rn.f64 	%fd98, %fd84, %fd58, %fd97;
	fma.rn.f64 	%fd99, %fd91, %fd61, %fd98;
	st.global.f64 	[%rd23], %fd99;
$L__BB1_2:
	ret;

}
	// .globl	_Z17butterflyKernel_3PdS_S_S_iii
.visible .entry _Z17butterflyKernel_3PdS_S_S_iii(
	.param .u64 .ptr .align 1 _Z17butterflyKernel_3PdS_S_S_iii_param_0,
	.param .u64 .ptr .align 1 _Z17butterflyKernel_3PdS_S_S_iii_param_1,
	.param .u64 .ptr .align 1 _Z17butterflyKernel_3PdS_S_S_iii_param_2,
	.param .u64 .ptr .align 1 _Z17butterflyKernel_3PdS_S_S_iii_param_3,
	.param .u32 _Z17butterflyKernel_3PdS_S_S_iii_param_4,
	.param .u32 _Z17butterflyKernel_3PdS_S_S_iii_param_5,
	.param .u32 _Z17butterflyKernel_3PdS_S_S_iii_param_6
)
{
	.reg .pred 	%p<2>;
	.reg .b32 	%r<12>;
	.reg .b64 	%rd<22>;
	.reg .b64 	%fd<44>;

	ld.param.u64 	%rd2, [_Z17butterflyKernel_3PdS_S_S_iii_param_1];
	ld.param.u64 	%rd4, [_Z17butterflyKernel_3PdS_S_S_iii_param_3];
	ld.param.u32 	%r2, [_Z17butterflyKernel_3PdS_S_S_iii_param_4];
	ld.param.u32 	%r3, [_Z17butterflyKernel_3PdS_S_S_iii_param_5];
	ld.param.u32 	%r4, [_Z17butterflyKernel_3PdS_S_S_iii_param_6];
	mov.u32 	%r5, %ctaid.x;
	shl.b32 	%r6, %r5, 9;
	mov.u32 	%r7, %tid.x;
	add.s32 	%r1, %r6, %r7;
	setp.ge.u32 	%p1, %r1, %r4;
	@%p1 bra 	$L__BB2_2;
	ld.param.u64 	%rd21, [_Z17butterflyKernel_3PdS_S_S_iii_param_2];
	ld.param.u64 	%rd20, [_Z17butterflyKernel_3PdS_S_S_iii_param_0];
	cvta.to.global.u64 	%rd5, %rd20;
	cvta.to.global.u64 	%rd6, %rd2;
	cvta.to.global.u64 	%rd7, %rd21;
	cvta.to.global.u64 	%rd8, %rd4;
	div.u32 	%r8, %r1, %r2;
	mul.lo.s32 	%r9, %r8, %r2;
	sub.s32 	%r10, %r1, %r9;
	mad.lo.s32 	%r11, %r8, %r3, %r10;
	mul.wide.s32 	%rd9, %r11, 8;
	add.s64 	%rd10, %rd5, %rd9;
	ld.global.f64 	%fd1, [%rd10];
	add.s64 	%rd11, %rd6, %rd9;
	ld.global.f64 	%fd2, [%rd11];
	mul.wide.s32 	%rd12, %r10, 8;
	add.s64 	%rd13, %rd7, %rd12;
	ld.global.f64 	%fd3, [%rd13];
	mul.wide.s32 	%rd14, %r2, 8;
	add.s64 	%rd15, %rd10, %rd14;
	ld.global.f64 	%fd4, [%rd15];
	mul.f64 	%fd5, %fd3, %fd4;
	add.s64 	%rd16, %rd8, %rd12;
	ld.global.f64 	%fd6, [%rd16];
	add.s64 	%rd17, %rd11, %rd14;
	ld.global.f64 	%fd7, [%rd17];
	mul.f64 	%fd8, %fd6, %fd7;
	sub.f64 	%fd9, %fd5, %fd8;
	mul.f64 	%fd10, %fd6, %fd4;
	fma.rn.f64 	%fd11, %fd7, %fd3, %fd10;
	mul.f64 	%fd12, %fd3, %fd3;
	mul.f64 	%fd13, %fd6, %fd6;
	sub.f64 	%fd14, %fd12, %fd13;
	add.f64 	%fd15, %fd3, %fd3;
	mul.f64 	%fd16, %fd15, %fd6;
	add.s64 	%rd18, %rd15, %rd14;
	ld.global.f64 	%fd17, [%rd18];
	mul.f64 	%fd18, %fd14, %fd17;
	add.s64 	%rd19, %rd17, %rd14;
	ld.global.f64 	%fd19, [%rd19];
	mul.f64 	%fd20, %fd16, %fd19;
	sub.f64 	%fd21, %fd18, %fd20;
	mul.f64 	%fd22, %fd16, %fd17;
	fma.rn.f64 	%fd23, %fd14, %fd19, %fd22;
	add.f64 	%fd24, %fd1, %fd9;
	add.f64 	%fd25, %fd24, %fd21;
	st.global.f64 	[%rd10], %fd25;
	add.f64 	%fd26, %fd2, %fd11;
	add.f64 	%fd27, %fd26, %fd23;
	st.global.f64 	[%rd11], %fd27;
	add.f64 	%fd28, %fd9, %fd21;
	mul.f64 	%fd29, %fd28, 0d3FE0000000000000;
	sub.f64 	%fd30, %fd1, %fd29;
	ld.const.f64 	%fd31, [w3_im2];
	sub.f64 	%fd32, %fd11, %fd23;
	fma.rn.f64 	%fd33, %fd31, %fd32, %fd30;
	st.global.f64 	[%rd15], %fd33;
	sub.f64 	%fd34, %fd21, %fd9;
	fma.rn.f64 	%fd35, %fd34, %fd31, %fd2;
	add.f64 	%fd36, %fd11, %fd23;
	mul.f64 	%fd37, %fd36, 0d3FE0000000000000;
	sub.f64 	%fd38, %fd35, %fd37;
	st.global.f64 	[%rd17], %fd38;
	sub.f64 	%fd39, %fd23, %fd11;
	fma.rn.f64 	%fd40, %fd39, %fd31, %fd30;
	st.global.f64 	[%rd18], %fd40;
	sub.f64 	%fd41, %fd9, %fd21;
	fma.rn.f64 	%fd42, %fd41, %fd31, %fd2;
	sub.f64 	%fd43, %fd42, %fd37;
	st.global.f64 	[%rd19], %fd43;
$L__BB2_2:
	ret;

}
	// .globl	_Z17butterflyKernel_2PdS_S_S_iii
.visible .entry _Z17butterflyKernel_2PdS_S_S_iii(
	.param .u64 .ptr .align 1 _Z17butterflyKernel_2PdS_S_S_iii_param_0,
	.param .u64 .ptr .align 1 _Z17butterflyKernel_2PdS_S_S_iii_param_1,
	.param .u64 .ptr .align 1 _Z17butterflyKernel_2PdS_S_S_iii_param_2,
	.param .u64 .ptr .align 1 _Z17butterflyKernel_2PdS_S_S_iii_param_3,
	.param .u32 _Z17butterflyKernel_2PdS_S_S_iii_param_4,
	.param .u32 _Z17butterflyKernel_2PdS_S_S_iii_param_5,
	.param .u32 _Z17butterflyKernel_2PdS_S_S_iii_param_6
)
{
	.reg .pred 	%p<2>;
	.reg .b32 	%r<12>;
	.reg .b64 	%rd<20>;
	.reg .b64 	%fd<16>;

	ld.param.u64 	%rd2, [_Z17butterflyKernel_2PdS_S_S_iii_param_1];
	ld.param.u64 	%rd4, [_Z17butterflyKernel_2PdS_S_S_iii_param_3];
	ld.param.u32 	%r2, [_Z17butterflyKernel_2PdS_S_S_iii_param_4];
	ld.param.u32 	%r3, [_Z17butterflyKernel_2PdS_S_S_iii_param_5];
	ld.param.u32 	%r4, [_Z17butterflyKernel_2PdS_S_S_iii_param_6];
	mov.u32 	%r5, %ctaid.x;
	shl.b32 	%r6, %r5, 9;
	mov.u32 	%r7, %tid.x;
	add.s32 	%r1, %r6, %r7;
	setp.ge.u32 	%p1, %r1, %r4;
	@%p1 bra 	$L__BB3_2;
	ld.param.u64 	%rd19, [_Z17butterflyKernel_2PdS_S_S_iii_param_2];
	ld.param.u64 	%rd18, [_Z17butterflyKernel_2PdS_S_S_iii_param_0];
	cvta.to.global.u64 	%rd5, %rd18;
	cvta.to.global.u64 	%rd6, %rd2;
	cvta.to.global.u64 	%rd7, %rd19;
	cvta.to.global.u64 	%rd8, %rd4;
	div.u32 	%r8, %r1, %r2;
	mul.lo.s32 	%r9, %r8, %r2;
	sub.s32 	%r10, %r1, %r9;
	mad.lo.s32 	%r11, %r8, %r3, %r10;
	mul.wide.s32 	%rd9, %r11, 8;
	add.s64 	%rd10, %rd5, %rd9;
	ld.global.f64 	%fd1, [%rd10];
	add.s64 	%rd11, %rd6, %rd9;
	ld.global.f64 	%fd2, [%rd11];
	mul.wide.s32 	%rd12, %r10, 8;
	add.s64 	%rd13, %rd7, %rd12;
	ld.global.f64 	%fd3, [%rd13];
	mul.wide.s32 	%rd14, %r2, 8;
	add.s64 	%rd15, %rd10, %rd14;
	ld.global.f64 	%fd4, [%rd15];
	mul.f64 	%fd5, %fd3, %fd4;
	add.s64 	%rd16, %rd8, %rd12;
	ld.global.f64 	%fd6, [%rd16];
	add.s64 	%rd17, %rd11, %rd14;
	ld.global.f64 	%fd7, [%rd17];
	mul.f64 	%fd8, %fd6, %fd7;
	sub.f64 	%fd9, %fd5, %fd8;
	mul.f64 	%fd10, %fd6, %fd4;
	fma.rn.f64 	%fd11, %fd7, %fd3, %fd10;
	add.f64 	%fd12, %fd1, %fd9;
	st.global.f64 	[%rd10], %fd12;
	sub.f64 	%fd13, %fd1, %fd9;
	st.global.f64 	[%rd15], %fd13;
	add.f64 	%fd14, %fd2, %fd11;
	st.global.f64 	[%rd11], %fd14;
	sub.f64 	%fd15, %fd2, %fd11;
	st.global.f64 	[%rd17], %fd15;
$L__BB3_2:
	ret;

}


// ===== COMPILED SASS (sm_100) =====

	.target	sm_100

	.elftype	@"ET_EXEC"


//--------------------- .note.nv.tkinfo           --------------------------
	.section	.note.nv.tkinfo,"",@"SHT_NOTE"
	.sectionflags	@"SHF_NOTE_NV_TKINFO"
	.tkinfo
        /*0018*/ 	.word	0x00000002
        /*0030*/ 	.string	""
        /*0030*/ 	.string	"ptxas"
        /*0030*/ 	.string	"Cuda compilation tools, release 13.0, V13.0.88"
        /*0030*/ 	.string	"Build cuda_13.0.r13.0/compiler.36424714_0"
        /*0030*/ 	.string	"-arch sm_100 -m 64 "



//--------------------- .note.nv.cuinfo           --------------------------
	.section	.note.nv.cuinfo,"",@"SHT_NOTE"
	.sectionflags	@"SHF_NOTE_NV_CUINFO"
        /*0018*/ 	.short	0x0002
        /*001a*/ 	.short	0x0064
        /*001c*/ 	.short	0x0082
	.zero		2


//--------------------- .nv.info                  --------------------------
	.section	.nv.info,"",@"SHT_CUDA_INFO"
	.align	4


	//----- nvinfo : EIATTR_REGCOUNT
	.align		4
        /*0000*/ 	.byte	0x04, 0x2f
        /*0002*/ 	.short	(.L_12 - .L_11)
	.align		4
.L_11:
        /*0004*/ 	.word	index@(_Z17butterflyKernel_7PdS_S_S_iii)
        /*0008*/ 	.word	0x00000050


	//----- nvinfo : EIATTR_FRAME_SIZE
	.align		4
.L_12:
        /*000c*/ 	.byte	0x04, 0x11
        /*000e*/ 	.short	(.L_14 - .L_13)
	.align		4
.L_13:
        /*0010*/ 	.word	index@(_Z17butterflyKernel_7PdS_S_S_iii)
        /*0014*/ 	.word	0x00000000


	//----- nvinfo : EIATTR_REGCOUNT
	.align		4
.L_14:
        /*0018*/ 	.byte	0x04, 0x2f
        /*001a*/ 	.short	(.L_16 - .L_15)
	.align		4
.L_15:
        /*001c*/ 	.word	index@(_Z17butterflyKernel_5PdS_S_S_iii)
        /*0020*/ 	.word	0x00000038


	//----- nvinfo : EIATTR_FRAME_SIZE
	.align		4
.L_16:
        /*0024*/ 	.byte	0x04, 0x11
        /*0026*/ 	.short	(.L_18 - .L_17)
	.align		4
.L_17:
        /*0028*/ 	.word	index@(_Z17butterflyKernel_5PdS_S_S_iii)
        /*002c*/ 	.word	0x00000000


	//----- nvinfo : EIATTR_REGCOUNT
	.align		4
.L_18:
        /*0030*/ 	.byte	0x04, 0x2f
        /*0032*/ 	.short	(.L_20 - .L_19)
	.align		4
.L_19:
        /*0034*/ 	.word	index@(_Z17butterflyKernel_3PdS_S_S_iii)
        /*0038*/ 	.word	0x00000020


	//----- nvinfo : EIATTR_FRAME_SIZE
	.align		4
.L_20:
        /*003c*/ 	.byte	0x04, 0x11
        /*003e*/ 	.short	(.L_22 - .L_21)
	.align		4
.L_21:
        /*0040*/ 	.word	index@(_Z17butterflyKernel_3PdS_S_S_iii)
        /*0044*/ 	.word	0x00000000


	//----- nvinfo : EIATTR_REGCOUNT
	.align		4
.L_22:
        /*0048*/ 	.byte	0x04, 0x2f
        /*004a*/ 	.short	(.L_24 - .L_23)
	.align		4
.L_23:
        /*004c*/ 	.word	index@(_Z17butterflyKernel_2PdS_S_S_iii)
        /*0050*/ 	.word	0x0000001c


	//----- nvinfo : EIATTR_FRAME_SIZE
	.align		4
.L_24:
        /*0054*/ 	.byte	0x04, 0x11
        /*0056*/ 	.short	(.L_26 - .L_25)
	.align		4
.L_25:
        /*0058*/ 	.word	index@(_Z17butterflyKernel_2PdS_S_S_iii)
        /*005c*/ 	.word	0x00000000


	//----- nvinfo : EIATTR_MIN_STACK_SIZE
	.align		4
.L_26:
        /*0060*/ 	.byte	0x04, 0x12
        /*0062*/ 	.short	(.L_28 - .L_27)
	.align		4
.L_27:
        /*0064*/ 	.word	index@(_Z17butterflyKernel_2PdS_S_S_iii)
        /*0068*/ 	.word	0x00000000


	//----- nvinfo : EIATTR_MIN_STACK_SIZE
	.align		4
.L_28:
        /*006c*/ 	.byte	0x04, 0x12
        /*006e*/ 	.short	(.L_30 - .L_29)
	.align		4
.L_29:
        /*0070*/ 	.word	index@(_Z17butterflyKernel_3PdS_S_S_iii)
        /*0074*/ 	.word	0x00000000


	//----- nvinfo : EIATTR_MIN_STACK_SIZE
	.align		4
.L_30:
        /*0078*/ 	.byte	0x04, 0x12
        /*007a*/ 	.short	(.L_32 - .L_31)
	.align		4
.L_31:
        /*007c*/ 	.word	index@(_Z17butterflyKernel_5PdS_S_S_iii)
        /*0080*/ 	.word	0x00000000


	//----- nvinfo : EIATTR_MIN_STACK_SIZE
	.align		4
.L_32:
        /*0084*/ 	.byte	0x04, 0x12
        /*0086*/ 	.short	(.L_34 - .L_33)
	.align		4
.L_33:
        /*0088*/ 	.word	index@(_Z17butterflyKernel_7PdS_S_S_iii)
        /*008c*/ 	.word	0x00000000
.L_34:


//--------------------- .nv.compat                --------------------------
	.section	.nv.compat,"",@"SHT_CUDA_COMPAT_INFO"
	.align	4
        /*0000*/ 	.byte	0x02, 0x09, 0x00, 0x00, 0x02, 0x02, 0x01, 0x00, 0x02, 0x05, 0x05, 0x00, 0x03, 0x07, 0x01, 0x01
        /*0010*/ 	.byte	0x02, 0x03, 0x00, 0x00, 0x02, 0x06, 0x01, 0x00, 0x04, 0x0b, 0x08, 0x00, 0x01, 0x00, 0x00, 0x00
        /*0020*/ 	.byte	0x00, 0x00, 0x00, 0x00


//--------------------- .nv.info._Z17butterflyKernel_2PdS_S_S_iii --------------------------
	.section	.nv.info._Z17butterflyKernel_2PdS_S_S_iii,"",@"SHT_CUDA_INFO"
	.sectionflags	@""
	.align	4


	//----- nvinfo : EIATTR_CUDA_API_VERSION
	.align		4
        /*0000*/ 	.byte	0x04, 0x37
        /*0002*/ 	.short	(.L_36 - .L_35)
.L_35:
        /*0004*/ 	.word	0x00000082


	//----- nvinfo : EIATTR_KPARAM_INFO
	.align		4
.L_36:
        /*0008*/ 	.byte	0x04, 0x17
        /*000a*/ 	.short	(.L_38 - .L_37)
.L_37:
        /*000c*/ 	.word	0x00000000
        /*0010*/ 	.short	0x0006
        /*0012*/ 	.short	0x0028
        /*0014*/ 	.byte	0x00, 0xf0, 0x11, 0x00


	//----- nvinfo : EIATTR_KPARAM_INFO
	.align		4
.L_38:
        /*0018*/ 	.byte	0x04, 0x17
        /*001a*/ 	.short	(.L_40 - .L_39)
.L_39:
        /*001c*/ 	.word	0x00000000
        /*0020*/ 	.short	0x0005
        /*0022*/ 	.short	0x0024
        /*0024*/ 	.byte	0x00, 0xf0, 0x11, 0x00


	//----- nvinfo : EIATTR_KPARAM_INFO
	.align		4
.L_40:
        /*0028*/ 	.byte	0x04, 0x17
        /*002a*/ 	.short	(.L_42 - .L_41)
.L_41:
        /*002c*/ 	.word	0x00000000
        /*0030*/ 	.short	0x0004
        /*0032*/ 	.short	0x0020
        /*0034*/ 	.byte	0x00, 0xf0, 0x11, 0x00


	//----- nvinfo : EIATTR_KPARAM_INFO
	.align		4
.L_42:
        /*0038*/ 	.byte	0x04, 0x17
        /*003a*/ 	.short	(.L_44 - .L_43)
.L_43:
        /*003c*/ 	.word	0x00000000
        /*0040*/ 	.short	0x0003
        /*0042*/ 	.short	0x0018
        /*0044*/ 	.byte	0x00, 0xf5, 0x21, 0x00


	//----- nvinfo : EIATTR_KPARAM_INFO
	.align		4
.L_44:
        /*0048*/ 	.byte	0x04, 0x17
        /*004a*/ 	.short	(.L_46 - .L_45)
.L_45:
        /*004c*/ 	.word	0x00000000
        /*0050*/ 	.short	0x0002
        /*0052*/ 	.short	0x0010
        /*0054*/ 	.byte	0x00, 0xf5, 0x21, 0x00


	//----- nvinfo : EIATTR_KPARAM_INFO
	.align		4
.L_46:
        /*0058*/ 	.byte	0x04, 0x17
        /*005a*/ 	.short	(.L_48 - .L_47)
.L_47:
        /*005c*/ 	.word	0x00000000
        /*0060*/ 	.short	0x0001
        /*0062*/ 	.short	0x0008
        /*0064*/ 	.byte	0x00, 0xf5, 0x21, 0x00


	//----- nvinfo : EIATTR_KPARAM_INFO
	.align		4
.L_48:
        /*0068*/ 	.byte	0x04, 0x17
        /*006a*/ 	.short	(.L_50 - .L_49)
.L_49:
        /*006c*/ 	.word	0x00000000
        /*0070*/ 	.short	0x0000
        /*0072*/ 	.short	0x0000
        /*0074*/ 	.byte	0x00, 0xf5, 0x21, 0x00


	//----- nvinfo : EIATTR_SPARSE_MMA_MASK
	.align		4
.L_50:
        /*0078*/ 	.byte	0x03, 0x50
        /*007a*/ 	.short	0x0000


	//----- nvinfo : EIATTR_MAXREG_COUNT
	.align		4
        /*007c*/ 	.byte	0x03, 0x1b
        /*007e*/ 	.short	0x00ff


	//----- nvinfo : EIATTR_MERCURY_ISA_VERSION
	.align		4
        /*0080*/ 	.byte	0x03, 0x5f
        /*0082*/ 	.short	0x0101


	//----- nvinfo : EIATTR_VRC_CTA_INIT_COUNT
	.align		4
        /*0084*/ 	.byte	0x02, 0x4a
	.zero		1
	.zero		1


	//----- nvinfo : EIATTR_EXIT_INSTR_OFFSETS
	.align		4
        /*0088*/ 	.byte	0x04, 0x1c
        /*008a*/ 	.short	(.L_52 - .L_51)


	//   ....[0]....
.L_51:
        /*008c*/ 	.word	0x00000060


	//   ....[1]....
        /*0090*/ 	.word	0x000003a0


	//----- nvinfo : EIATTR_CBANK_PARAM_SIZE
	.align		4
.L_52:
        /*0094*/ 	.byte	0x03, 0x19
        /*0096*/ 	.short	0x002c


	//----- nvinfo : EIATTR_PARAM_CBANK
	.align		4
        /*0098*/ 	.byte	0x04, 0x0a
        /*009a*/ 	.short	(.L_54 - .L_53)
	.align		4
.L_53:
        /*009c*/ 	.word	index@(.nv.constant0._Z17butterflyKernel_2PdS_S_S_iii)
        /*00a0*/ 	.short	0x0380
        /*00a2*/ 	.short	0x002c


	//----- nvinfo : EIATTR_SW_WAR
	.align		4
.L_54:
        /*00a4*/ 	.byte	0x04, 0x36
        /*00a6*/ 	.short	(.L_56 - .L_55)
.L_55:
        /*00a8*/ 	.word	0x00000008
.L_56:


//--------------------- .nv.info._Z17butterflyKernel_3PdS_S_S_iii --------------------------
	.section	.nv.info._Z17butterflyKernel_3PdS_S_S_iii,"",@"SHT_CUDA_INFO"
	.sectionflags	@""
	.align	4


	//----- nvinfo : EIATTR_CUDA_API_VERSION
	.align		4
        /*0000*/ 	.byte	0x04, 0x37
        /*0002*/ 	.short	(.L_58 - .L_57)
.L_57:
        /*0004*/ 	.word	0x00000082


	//----- nvinfo : EIATTR_KPARAM_INFO
	.align		4
.L_58:
        /*0008*/ 	.byte	0x04, 0x17
        /*000a*/ 	.short	(.L_60 - .L_59)
.L_59:
        /*000c*/ 	.word	0x00000000
        /*0010*/ 	.short	0x0006
        /*0012*/ 	.short	0x0028
        /*0014*/ 	.byte	0x00, 0xf0, 0x11, 0x00


	//----- nvinfo : EIATTR_KPARAM_INFO
	.align		4
.L_60:
        /*0018*/ 	.byte	0x04, 0x17
        /*001a*/ 	.short	(.L_62 - .L_61)
.L_61:
        /*001c*/ 	.word	0x00000000
        /*0020*/ 	.short	0x0005
        /*0022*/ 	.short	0x0024
        /*0024*/ 	.byte	0x00, 0xf0, 0x11, 0x00


	//----- nvinfo : EIATTR_KPARAM_INFO
	.align		4
.L_62:
        /*0028*/ 	.byte	0x04, 0x17
        /*002a*/ 	.short	(.L_64 - .L_63)
.L_63:
        /*002c*/ 	.word	0x00000000
        /*0030*/ 	.short	0x0004
        /*0032*/ 	.short	0x0020
        /*0034*/ 	.byte	0x00, 0xf0, 0x11, 0x00


	//----- nvinfo : EIATTR_KPARAM_INFO
	.align		4
.L_64:
        /*0038*/ 	.byte	0x04, 0x17
        /*003a*/ 	.short	(.L_66 - .L_65)
.L_65:
        /*003c*/ 	.word	0x00000000
        /*0040*/ 	.short	0x0003
        /*0042*/ 	.short	0x0018
        /*0044*/ 	.byte	0x00, 0xf5, 0x21, 0x00


	//----- nvinfo : EIATTR_KPARAM_INFO
	.align		4
.L_66:
        /*0048*/ 	.byte	0x04, 0x17
        /*004a*/ 	.short	(.L_68 - .L_67)
.L_67:
        /*004c*/ 	.word	0x00000000
        /*0050*/ 	.short	0x0002
        /*0052*/ 	.short	0x0010
        /*0054*/ 	.byte	0x00, 0xf5, 0x21, 0x00


	//----- nvinfo : EIATTR_KPARAM_INFO
	.align		4
.L_68:
        /*0058*/ 	.byte	0x04, 0x17
        /*005a*/ 	.short	(.L_70 - .L_69)
.L_69:
        /*005c*/ 	.word	0x00000000
        /*0060*/ 	.short	0x0001
        /*0062*/ 	.short	0x0008
        /*0064*/ 	.byte	0x00, 0xf5, 0x21, 0x00


	//----- nvinfo : EIATTR_KPARAM_INFO
	.align		4
.L_70:
        /*0068*/ 	.byte	0x04, 0x17
        /*006a*/ 	.short	(.L_72 - .L_71)
.L_71:
        /*006c*/ 	.word	0x00000000
        /*0070*/ 	.short	0x0000
        /*0072*/ 	.short	0x0000
        /*0074*/ 	.byte	0x00, 0xf5, 0x21, 0x00


	//----- nvinfo : EIATTR_SPARSE_MMA_MASK
	.align		4
.L_72:
        /*0078*/ 	.byte	0x03, 0x50
        /*007a*/ 	.short	0x0000


	//----- nvinfo : EIATTR_MAXREG_COUNT
	.align		4
        /*007c*/ 	.byte	0x03, 0x1b
        /*007e*/ 	.short	0x00ff


	//----- nvinfo : EIATTR_MERCURY_ISA_VERSION
	.align		4
        /*0080*/ 	.byte	0x03, 0x5f
        /*0082*/ 	.short	0x0101


	//----- nvinfo : EIATTR_VRC_CTA_INIT_COUNT
	.align		4
        /*0084*/ 	.byte	0x02, 0x4a
	.zero		1
	.zero		1


	//----- nvinfo : EIATTR_EXIT_INSTR_OFFSETS
	.align		4
        /*0088*/ 	.byte	0x04, 0x1c
        /*008a*/ 	.short	(.L_74 - .L_73)


	//   ....[0]....
.L_73:
        /*008c*/ 	.word	0x00000060


	//   ....[1]....
        /*0090*/ 	.word	0x00000560


	//----- nvinfo : EIATTR_CBANK_PARAM_SIZE
	.align		4
.L_74:
        /*0094*/ 	.byte	0x03, 0x19
        /*0096*/ 	.short	0x002c


	//----- nvinfo : EIATTR_PARAM_CBANK
	.align		4
        /*0098*/ 	.byte	0x04, 0x0a
        /*009a*/ 	.short	(.L_76 - .L_75)
	.align		4
.L_75:
        /*009c*/ 	.word	index@(.nv.constant0._Z17butterflyKernel_3PdS_S_S_iii)
        /*00a0*/ 	.short	0x0380
        /*00a2*/ 	.short	0x002c


	//----- nvinfo : EIATTR_SW_WAR
	.align		4
.L_76:
        /*00a4*/ 	.byte	0x04, 0x36
        /*00a6*/ 	.short	(.L_78 - .L_77)
.L_77:
        /*00a8*/ 	.word	0x00000008
.L_78:


//--------------------- .nv.info._Z17butterflyKernel_5PdS_S_S_iii --------------------------
	.section	.nv.info._Z17butterflyKernel_5PdS_S_S_iii,"",@"SHT_CUDA_INFO"
	.sectionflags	@""
	.align	4


	//----- nvinfo : EIATTR_CUDA_API_VERSION
	.align		4
        /*0000*/ 	.byte	0x04, 0x37
        /*0002*/ 	.short	(.L_80 - .L_79)
.L_79:
        /*0004*/ 	.word	0x00000082


	//----- nvinfo : EIATTR_KPARAM_INFO
	.align		4
.L_80:
        /*0008*/ 	.byte	0x04, 0x17
        /*000a*/ 	.short	(.L_82 - .L_81)
.L_81:
        /*000c*/ 	.word	0x00000000
        /*0010*/ 	.short	0x0006
        /*0012*/ 	.short	0x0028
        /*0014*/ 	.byte	0x00, 0xf0, 0x11, 0x00


	//----- nvinfo : EIATTR_KPARAM_INFO
	.align		4
.L_82:
        /*0018*/ 	.byte	0x04, 0x17
        /*001a*/ 	.short	(.L_84 - .L_83)
.L_83:
        /*001c*/ 	.word	0x00000000
        /*0020*/ 	.short	0x0005
        /*0022*/ 	.short	0x0024
        /*0024*/ 	.byte	0x00, 0xf0, 0x11, 0x00


	//----- nvinfo : EIATTR_KPARAM_INFO
	.align		4
.L_84:
        /*0028*/ 	.byte	0x04, 0x17
        /*002a*/ 	.short	(.L_86 - .L_85)
.L_85:
        /*002c*/ 	.word	0x00000000
        /*0030*/ 	.short	0x0004
        /*0032*/ 	.short	0x0020
        /*0034*/ 	.byte	0x00, 0xf0, 0x11, 0x00


	//----- nvinfo : EIATTR_KPARAM_INFO
	.align		4
.L_86:
        /*0038*/ 	.byte	0x04, 0x17
        /*003a*/ 	.short	(.L_88 - .L_87)
.L_87:
        /*003c*/ 	.word	0x00000000
        /*0040*/ 	.short	0x0003
        /*0042*/ 	.short	0x0018
        /*0044*/ 	.byte	0x00, 0xf5, 0x21, 0x00


	//----- nvinfo : EIATTR_KPARAM_INFO
	.align		4
.L_88:
        /*0048*/ 	.byte	0x04, 0x17
        /*004a*/ 	.short	(.L_90 - .L_89)
.L_89:
        /*004c*/ 	.word	0x00000000
        /*0050*/ 	.short	0x0002
        /*0052*/ 	.short	0x0010
        /*0054*/ 	.byte	0x00, 0xf5, 0x21, 0x00


	//----- nvinfo : EIATTR_KPARAM_INFO
	.align		4
.L_90:
        /*0058*/ 	.byte	0x04, 0x17
        /*005a*/ 	.short	(.L_92 - .L_91)
.L_91:
        /*005c*/ 	.word	0x00000000
        /*0060*/ 	.short	0x0001
        /*0062*/ 	.short	0x0008
        /*0064*/ 	.byte	0x00, 0xf5, 0x21, 0x00


	//----- nvinfo : EIATTR_KPARAM_INFO
	.align		4
.L_92:
        /*0068*/ 	.byte	0x04, 0x17
        /*006a*/ 	.short	(.L_94 - .L_93)
.L_93:
        /*006c*/ 	.word	0x00000000
        /*0070*/ 	.short	0x0000
        /*0072*/ 	.short	0x0000
        /*0074*/ 	.byte	0x00, 0xf5, 0x21, 0x00


	//----- nvinfo : EIATTR_SPARSE_MMA_MASK
	.align		4
.L_94:
        /*0078*/ 	.byte	0x03, 0x50
        /*007a*/ 	.short	0x0000


	//----- nvinfo : EIATTR_MAXREG_COUNT
	.align		4
        /*007c*/ 	.byte	0x03, 0x1b
        /*007e*/ 	.short	0x00ff


	//----- nvinfo : EIATTR_MERCURY_ISA_VERSION
	.align		4
        /*0080*/ 	.byte	0x03, 0x5f
        /*0082*/ 	.short	0x0101


	//----- nvinfo : EIATTR_VRC_CTA_INIT_COUNT
	.align		4
        /*0084*/ 	.byte	0x02, 0x4a
	.zero		1
	.zero		1


	//----- nvinfo : EIATTR_EXIT_INSTR_OFFSETS
	.align		4
        /*0088*/ 	.byte	0x04, 0x1c
        /*008a*/ 	.short	(.L_96 - .L_95)


	//   ....[0]....
.L_95:
        /*008c*/ 	.word	0x00000060


	//   ....[1]....
        /*0090*/ 	.word	0x00000950


	//----- nvinfo : EIATTR_CBANK_PARAM_SIZE
	.align		4
.L_96:
        /*0094*/ 	.byte	0x03, 0x19
        /*0096*/ 	.short	0x002c


	//----- nvinfo : EIATTR_PARAM_CBANK
	.align		4
        /*0098*/ 	.byte	0x04, 0x0a
        /*009a*/ 	.short	(.L_98 - .L_97)
	.align		4
.L_97:
        /*009c*/ 	.word	index@(.nv.constant0._Z17butterflyKernel_5PdS_S_S_iii)
        /*00a0*/ 	.short	0x0380
        /*00a2*/ 	.short	0x002c


	//----- nvinfo : EIATTR_SW_WAR
	.align		4
.L_98:
        /*00a4*/ 	.byte	0x04, 0x36
        /*00a6*/ 	.short	(.L_100 - .L_99)
.L_99:
        /*00a8*/ 	.word	0x00000008
.L_100:


//--------------------- .nv.info._Z17butterflyKernel_7PdS_S_S_iii --------------------------
	.section	.nv.info._Z17butterflyKernel_7PdS_S_S_iii,"",@"SHT_CUDA_INFO"
	.sectionflags	@""
	.align	4


	//----- nvinfo : EIATTR_CUDA_API_VERSION
	.align		4
        /*0000*/ 	.byte	0x04, 0x37
        /*0002*/ 	.short	(.L_102 - .L_101)
.L_101:
        /*0004*/ 	.word	0x00000082


	//----- nvinfo : EIATTR_KPARAM_INFO
	.align		4
.L_102:
        /*0008*/ 	.byte	0x04, 0x17
        /*000a*/ 	.short	(.L_104 - .L_103)
.L_103:
        /*000c*/ 	.word	0x00000000
        /*0010*/ 	.short	0x0006
        /*0012*/ 	.short	0x0028
        /*0014*/ 	.byte	0x00, 0xf0, 0x11, 0x00


	//----- nvinfo : EIATTR_KPARAM_INFO
	.align		4
.L_104:
        /*0018*/ 	.byte	0x04, 0x17
        /*001a*/ 	.short	(.L_106 - .L_105)
.L_105:
        /*001c*/ 	.word	0x00000000
        /*0020*/ 	.short	0x0005
        /*0022*/ 	.short	0x0024
        /*0024*/ 	.byte	0x00, 0xf0, 0x11, 0x00


	//----- nvinfo : EIATTR_KPARAM_INFO
	.align		4
.L_106:
        /*0028*/ 	.byte	0x04, 0x17
        /*002a*/ 	.short	(.L_108 - .L_107)
.L_107:
        /*002c*/ 	.word	0x00000000
        /*0030*/ 	.short	0x0004
        /*0032*/ 	.short	0x0020
        /*0034*/ 	.byte	0x00, 0xf0, 0x11, 0x00


	//----- nvinfo : EIATTR_KPARAM_INFO
	.align		4
.L_108:
        /*0038*/ 	.byte	0x04, 0x17
        /*003a*/ 	.short	(.L_110 - .L_109)
.L_109:
        /*003c*/ 	.word	0x00000000
        /*0040*/ 	.short	0x0003
        /*0042*/ 	.short	0x0018
        /*0044*/ 	.byte	0x00, 0xf5, 0x21, 0x00


	//----- nvinfo : EIATTR_KPARAM_INFO
	.align		4
.L_110:
        /*0048*/ 	.byte	0x04, 0x17
        /*004a*/ 	.short	(.L_112 - .L_111)
.L_111:
        /*004c*/ 	.word	0x00000000
        /*0050*/ 	.short	0x0002
        /*0052*/ 	.short	0x0010
        /*0054*/ 	.byte	0x00, 0xf5, 0x21, 0x00


	//----- nvinfo : EIATTR_KPARAM_INFO
	.align		4
.L_112:
        /*0058*/ 	.byte	0x04, 0x17
        /*005a*/ 	.short	(.L_114 - .L_113)
.L_113:
        /*005c*/ 	.word	0x00000000
        /*0060*/ 	.short	0x0001
        /*0062*/ 	.short	0x0008
        /*0064*/ 	.byte	0x00, 0xf5, 0x21, 0x00


	//----- nvinfo : EIATTR_KPARAM_INFO
	.align		4
.L_114:
        /*0068*/ 	.byte	0x04, 0x17
        /*006a*/ 	.short	(.L_116 - .L_115)
.L_115:
        /*006c*/ 	.word	0x00000000
        /*0070*/ 	.short	0x0000
        /*0072*/ 	.short	0x0000
        /*0074*/ 	.byte	0x00, 0xf5, 0x21, 0x00


	//----- nvinfo : EIATTR_SPARSE_MMA_MASK
	.align		4
.L_116:
        /*0078*/ 	.byte	0x03, 0x50
        /*007a*/ 	.short	0x0000


	//----- nvinfo : EIATTR_MAXREG_COUNT
	.align		4
        /*007c*/ 	.byte	0x03, 0x1b
        /*007e*/ 	.short	0x00ff


	//----- nvinfo : EIATTR_MERCURY_ISA_VERSION
	.align		4
        /*0080*/ 	.byte	0x03, 0x5f
        /*0082*/ 	.short	0x0101


	//----- nvinfo : EIATTR_VRC_CTA_INIT_COUNT
	.align		4
        /*0084*/ 	.byte	0x02, 0x4a
	.zero		1
	.zero		1


	//----- nvinfo : EIATTR_EXIT_INSTR_OFFSETS
	.align		4
        /*0088*/ 	.byte	0x04, 0x1c
        /*008a*/ 	.short	(.L_118 - .L_117)


	//   ....[0]....
.L_117:
        /*008c*/ 	.word	0x00000060


	//   ....[1]....
        /*0090*/ 	.word	0x00000e50


	//----- nvinfo : EIATTR_CBANK_PARAM_SIZE
	.align		4
.L_118:
        /*0094*/ 	.byte	0x03, 0x19
        /*0096*/ 	.short	0x002c


	//----- nvinfo : EIATTR_PARAM_CBANK
	.align		4
        /*0098*/ 	.byte	0x04, 0x0a
        /*009a*/ 	.short	(.L_120 - .L_119)
	.align		4
.L_119:
        /*009c*/ 	.word	index@(.nv.constant0._Z17butterflyKernel_7PdS_S_S_iii)
        /*00a0*/ 	.short	0x0380
        /*00a2*/ 	.short	0x002c


	//----- nvinfo : EIATTR_SW_WAR
	.align		4
.L_120:
        /*00a4*/ 	.byte	0x04, 0x36
        /*00a6*/ 	.short	(.L_122 - .L_121)
.L_121:
        /*00a8*/ 	.word	0x00000008
.L_122:


//--------------------- .nv.callgraph             --------------------------
	.section	.nv.callgraph,"",@"SHT_CUDA_CALLGRAPH"
	.align	4
	.sectionentsize	8
	.align		4
        /*0000*/ 	.word	0x00000000
	.align		4
        /*0004*/ 	.word	0xffffffff
	.align		4
        /*0008*/ 	.word	0x00000000
	.align		4
        /*000c*/ 	.word	0xfffffffe
	.align		4
        /*0010*/ 	.word	0x00000000
	.align		4
        /*0014*/ 	.word	0xfffffffd
	.align		4
        /*0018*/ 	.word	0x00000000
	.align		4
        /*001c*/ 	.word	0xfffffffc


//--------------------- .nv.constant3             --------------------------
	.section	.nv.constant3,"a",@progbits
	.align	8
.nv.constant3:
	.type		w3_im2,@object
	.size		w3_im2,(w5_re1 - w3_im2)
w3_im2:
	.zero		8
	.type		w5_re1,@object
	.size		w5_re1,(w5_re2 - w5_re1)
w5_re1:
	.zero		8
	.type		w5_re2,@object
	.size		w5_re2,(w5_im3 - w5_re2)
w5_re2:
	.zero		8
	.type		w5_im3,@object
	.size		w5_im3,(w5_im4 - w5_im3)
w5_im3:
	.zero		8
	.type		w5_im4,@object
	.size		w5_im4,(w7_re1 - w5_im4)
w5_im4:
	.zero		8
	.type		w7_re1,@object
	.size		w7_re1,(w7_im1 - w7_re1)
w7_re1:
	.zero		8
	.type		w7_im1,@object
	.size		w7_im1,(w7_re2 - w7_im1)
w7_im1:
	.zero		8
	.type		w7_re2,@object
	.size		w7_re2,(w7_im2 - w7_re2)
w7_re2:
	.zero		8
	.type		w7_im2,@object
	.size		w7_im2,(w7_re3 - w7_im2)
w7_im2:
	.zero		8
	.type		w7_re3,@object
	.size		w7_re3,(w7_im3 - w7_re3)
w7_re3:
	.zero		8
	.type		w7_im3,@object
	.size		w7_im3,(.L_10 - w7_im3)
w7_im3:
	.zero		8
.L_10:


//--------------------- .text._Z17butterflyKernel_2PdS_S_S_iii --------------------------
	.section	.text._Z17butterflyKernel_2PdS_S_S_iii,"ax",@progbits
	.align	128
        .global         _Z17butterflyKernel_2PdS_S_S_iii
        .type           _Z17butterflyKernel_2PdS_S_S_iii,@function
        .size           _Z17butterflyKernel_2PdS_S_S_iii,(.L_x_4 - _Z17butterflyKernel_2PdS_S_S_iii)
        .other          _Z17butterflyKernel_2PdS_S_S_iii,@"STO_CUDA_ENTRY STV_DEFAULT"
_Z17butterflyKernel_2PdS_S_S_iii:
.text._Z17butterflyKernel_2PdS_S_S_iii:
[----:B------:R-:W-:Y:S01]  /*0000*/  LDC R1, c[0x0][0x37c] ;  /* 0x0000df00ff017b82 */ /* 0x000fe20000000800 */
[----:B------:R-:W0:Y:S01]  /*0010*/  S2R R5, SR_CTAID.X ;  /* 0x0000000000057919 */ /* 0x000e220000002500 */
[----:B------:R-:W1:Y:S01]  /*0020*/  LDCU UR4, c[0x0][0x3a8] ;  /* 0x00007500ff0477ac */ /* 0x000e620008000800 */
[----:B------:R-:W0:Y:S02]  /*0030*/  S2R R0, SR_TID.X ;  /* 0x0000000000007919 */ /* 0x000e240000002100 */
[----:B0-----:R-:W-:-:S04]  /*0040*/  LEA R5, R5, R0, 0x9 ;  /* 0x0000000005057211 */ /* 0x001fc800078e48ff */
[----:B-1----:R-:W-:-:S13]  /*0050*/  ISETP.GE.U32.AND P0, PT, R5, UR4, PT ;  /* 0x0000000405007c0c */ /* 0x002fda000bf06070 */
[----:B------:R-:W-:Y:S05]  /*0060*/  @P0 EXIT ;  /* 0x000000000000094d */ /* 0x000fea0003800000 */
[----:B------:R-:W0:Y:S01]  /*0070*/  LDC.64 R8, c[0x0][0x3a0] ;  /* 0x0000e800ff087b82 */ /* 0x000e220000000a00 */
[----:B------:R-:W1:Y:S07]  /*0080*/  LDCU.64 UR4, c[0x0][0x358] ;  /* 0x00006b00ff0477ac */ /* 0x000e6e0008000a00 */
[----:B------:R-:W2:Y:S08]  /*0090*/  LDC.64 R20, c[0x0][0x398] ;  /* 0x0000e600ff147b82 */ /* 0x000eb00000000a00 */
[----:B------:R-:W3:Y:S01]  /*00a0*/  LDC.64 R12, c[0x0][0x390] ;  /* 0x0000e400ff0c7b82 */ /* 0x000ee20000000a00 */
[----:B0-----:R-:W0:Y:S01]  /*00b0*/  I2F.U32.RP R0, R8 ;  /* 0x0000000800007306 */ /* 0x001e220000209000 */
[----:B------:R-:W-:-:S07]  /*00c0*/  ISETP.NE.U32.AND P2, PT, R8, RZ, PT ;  /* 0x000000ff0800720c */ /* 0x000fce0003f45070 */
[----:B0-----:R-:W0:Y:S02]  /*00d0*/  MUFU.RCP R0, R0 ;  /* 0x0000000000007308 */ /* 0x001e240000001000 */
[----:B0-----:R-:W-:-:S06]  /*00e0*/  IADD3 R2, PT, PT, R0, 0xffffffe, RZ ;  /* 0x0ffffffe00027810 */ /* 0x001fcc0007ffe0ff */
[----:B------:R0:W4:Y:S02]  /*00f0*/  F2I.FTZ.U32.TRUNC.NTZ R3, R2 ;  /* 0x0000000200037305 */ /* 0x000124000021f000 */
[----:B0-----:R-:W-:Y:S01]  /*0100*/  HFMA2 R2, -RZ, RZ, 0, 0 ;  /* 0x00000000ff027431 */ /* 0x001fe200000001ff */
[----:B----4-:R-:W-:-:S05]  /*0110*/  IADD3 R7, PT, PT, RZ, -R3, RZ ;  /* 0x80000003ff077210 */ /* 0x010fca0007ffe0ff */
[----:B------:R-:W-:-:S04]  /*0120*/  IMAD R7, R7, R8, RZ ;  /* 0x0000000807077224 */ /* 0x000fc800078e02ff */
[----:B------:R-:W-:Y:S02]  /*0130*/  IMAD.HI.U32 R4, R3, R7, R2 ;  /* 0x0000000703047227 */ /* 0x000fe400078e0002 */
[----:B------:R-:W0:Y:S04]  /*0140*/  LDC.64 R6, c[0x0][0x388] ;  /* 0x0000e200ff067b82 */ /* 0x000e280000000a00 */
[----:B------:R-:W-:-:S05]  /*0150*/  IMAD.HI.U32 R4, R4, R5, RZ ;  /* 0x0000000504047227 */ /* 0x000fca00078e00ff */
[----:B------:R-:W-:-:S05]  /*0160*/  IADD3 R3, PT, PT, -R4, RZ, RZ ;  /* 0x000000ff04037210 */ /* 0x000fca0007ffe1ff */
[----:B------:R-:W-:-:S05]  /*0170*/  IMAD R3, R8, R3, R5 ;  /* 0x0000000308037224 */ /* 0x000fca00078e0205 */
[----:B------:R-:W-:-:S13]  /*0180*/  ISETP.GE.U32.AND P0, PT, R3, R8, PT ;  /* 0x000000080300720c */ /* 0x000fda0003f06070 */
[-C--:B------:R-:W-:Y:S02]  /*0190*/  @P0 IADD3 R3, PT, PT, R3, -R8.reuse, RZ ;  /* 0x8000000803030210 */ /* 0x080fe40007ffe0ff */
[----:B------:R-:W-:Y:S02]  /*01a0*/  @P0 IADD3 R4, PT, PT, R4, 0x1, RZ ;  /* 0x0000000104040810 */ /* 0x000fe40007ffe0ff */
[----:B------:R-:W-:Y:S02]  /*01b0*/  ISETP.GE.U32.AND P1, PT, R3, R8, PT ;  /* 0x000000080300720c */ /* 0x000fe40003f26070 */
[----:B------:R-:W4:Y:S11]  /*01c0*/  LDC.64 R2, c[0x0][0x380] ;  /* 0x0000e000ff027b82 */ /* 0x000f360000000a00 */
[----:B------:R-:W-:-:S02]  /*01d0*/  @P1 IADD3 R4, PT, PT, R4, 0x1, RZ ;  /* 0x0000000104041810 */ /* 0x000fc40007ffe0ff */
[----:B------:R-:W-:-:S04]  /*01e0*/  @!P2 LOP3.LUT R4, RZ, R8, RZ, 0x33, !PT ;  /* 0x00000008ff04a212 */ /* 0x000fc800078e33ff */
[----:B------:R-:W-:-:S05]  /*01f0*/  IADD3 R19, PT, PT, -R4, RZ, RZ ;  /* 0x000000ff04137210 */ /* 0x000fca0007ffe1ff */
[----:B------:R-:W-:-:S04]  /*0200*/  IMAD R19, R8, R19, R5 ;  /* 0x0000001308137224 */ /* 0x000fc800078e0205 */
[----:B------:R-:W-:Y:S02]  /*0210*/  IMAD R9, R4, R9, R19 ;  /* 0x0000000904097224 */ /* 0x000fe400078e0213 */
[----:B--2---:R-:W-:-:S04]  /*0220*/  IMAD.WIDE R20, R19, 0x8, R20 ;  /* 0x0000000813147825 */ /* 0x004fc800078e0214 */
[C---:B0-----:R-:W-:Y:S02]  /*0230*/  IMAD.WIDE R6, R9.reuse, 0x8, R6 ;  /* 0x0000000809067825 */ /* 0x041fe400078e0206 */
[----:B-1----:R-:W2:Y:S02]  /*0240*/  LDG.E.64 R20, desc[UR4][R20.64] ;  /* 0x0000000414147981 */ /* 0x002ea4000c1e1b00 */
[----:B----4-:R-:W-:-:S04]  /*0250*/  IMAD.WIDE R2, R9, 0x8, R2 ;  /* 0x0000000809027825 */ /* 0x010fc800078e0202 */
[C---:B------:R-:W-:Y:S01]  /*0260*/  IMAD.WIDE R4, R8.reuse, 0x8, R6 ;  /* 0x0000000808047825 */ /* 0x040fe200078e0206 */
[----:B------:R-:W4:Y:S03]  /*0270*/  LDG.E.64 R14, desc[UR4][R2.64] ;  /* 0x00000004020e7981 */ /* 0x000f26000c1e1b00 */
[----:B------:R-:W-:Y:S01]  /*0280*/  IMAD.WIDE R8, R8, 0x8, R2 ;  /* 0x0000000808087825 */ /* 0x000fe200078e0202 */
[----:B------:R-:W2:Y:S03]  /*0290*/  LDG.E.64 R10, desc[UR4][R4.64] ;  /* 0x00000004040a7981 */ /* 0x000ea6000c1e1b00 */
[----:B---3--:R-:W-:Y:S01]  /*02a0*/  IMAD.WIDE R18, R19, 0x8, R12 ;  /* 0x0000000813127825 */ /* 0x008fe200078e020c */
[----:B------:R-:W3:Y:S04]  /*02b0*/  LDG.E.64 R16, desc[UR4][R8.64] ;  /* 0x0000000408107981 */ /* 0x000ee8000c1e1b00 */
[----:B------:R-:W5:Y:S04]  /*02c0*/  LDG.E.64 R12, desc[UR4][R6.64] ;  /* 0x00000004060c7981 */ /* 0x000f68000c1e1b00 */
[----:B------:R-:W4:Y:S01]  /*02d0*/  LDG.E.64 R18, desc[UR4][R18.64] ;  /* 0x0000000412127981 */ /* 0x000f22000c1e1b00 */
[----:B--2---:R-:W-:-:S02]  /*02e0*/  DMUL R22, R20, R10 ;  /* 0x0000000a14167228 */ /* 0x004fc40000000000 */
[----:B---3--:R-:W-:-:S06]  /*02f0*/  DMUL R24, R16, R20 ;  /* 0x0000001410187228 */ /* 0x008fcc0000000000 */
[C---:B----4-:R-:W-:Y:S02]  /*0300*/  DFMA R22, R18.reuse, R16, -R22 ;  /* 0x000000101216722b */ /* 0x050fe40000000816 */
[----:B------:R-:W-:-:S06]  /*0310*/  DFMA R24, R18, R10, R24 ;  /* 0x0000000a1218722b */ /* 0x000fcc0000000018 */
[C-C-:B------:R-:W-:Y:S02]  /*0320*/  DADD R10, R14.reuse, R22.reuse ;  /* 0x000000000e0a7229 */ /* 0x140fe40000000016 */
[----:B------:R-:W-:Y:S02]  /*0330*/  DADD R14, R14, -R22 ;  /* 0x000000000e0e7229 */ /* 0x000fe40000000816 */
[C-C-:B-----5:R-:W-:Y:S02]  /*0340*/  DADD R16, R12.reuse, R24.reuse ;  /* 0x000000000c107229 */ /* 0x160fe40000000018 */
[----:B------:R-:W-:Y:S01]  /*0350*/  DADD R12, R12, -R24 ;  /* 0x000000000c0c7229 */ /* 0x000fe20000000818 */
[----:B------:R-:W-:Y:S04]  /*0360*/  STG.E.64 desc[UR4][R2.64], R10 ;  /* 0x0000000a02007986 */ /* 0x000fe8000c101b04 */
[----:B------:R-:W-:Y:S04]  /*0370*/  STG.E.64 desc[UR4][R8.64], R14 ;  /* 0x0000000e08007986 */ /* 0x000fe8000c101b04 */
[----:B------:R-:W-:Y:S04]  /*0380*/  STG.E.64 desc[UR4][R6.64], R16 ;  /* 0x0000001006007986 */ /* 0x000fe8000c101b04 */
[----:B------:R-:W-:Y:S01]  /*0390*/  STG.E.64 desc[UR4][R4.64], R12 ;  /* 0x0000000c04007986 */ /* 0x000fe2000c101b04 */
[----:B------:R-:W-:Y:S05]  /*03a0*/  EXIT ;  /* 0x000000000000794d */ /* 0x000fea0003800000 */
.L_x_0:
[----:B------:R-:W-:-:S00]  /*03b0*/  BRA `(.L_x_0) ;  /* 0xfffffffc00fc7947 */ /* 0x000fc0000383ffff */
[----:B------:R-:W-:-:S00]  /*03c0*/  NOP ;  /* 0x0000000000007918 */ /* 0x000fc00000000000 */
        /* <DEDUP_REMOVED lines=11> */
.L_x_4:


//--------------------- .text._Z17butterflyKernel_3PdS_S_S_iii --------------------------
	.section	.text._Z17butterflyKernel_3PdS_S_S_iii,"ax",@progbits
	.align	128
        .global         _Z17butterflyKernel_3PdS_S_S_iii
        .type           _Z17butterflyKernel_3PdS_S_S_iii,@function
        .size           _Z17butterflyKernel_3PdS_S_S_iii,(.L_x_5 - _Z17butterflyKernel_3PdS_S_S_iii)
        .other          _Z17butterflyKernel_3PdS_S_S_iii,@"STO_CUDA_ENTRY STV_DEFAULT"
_Z17butterflyKernel_3PdS_S_S_iii:
.text._Z17butterflyKernel_3PdS_S_S_iii:
        /* <DEDUP_REMOVED lines=8> */
[----:B------:R-:W1:Y:S01]  /*0080*/  LDCU.64 UR4, c[0x0][0x358] ;  /* 0x00006b00ff0477ac */ /* 0x000e620008000a00 */
[----:B------:R-:W2:Y:S06]  /*0090*/  LDCU.64 UR6, c[0x3][URZ] ;  /* 0x00c00000ff0677ac */ /* 0x000eac0008000a00 */
[----:B------:R-:W3:Y:S08]  /*00a0*/  LDC.64 R16, c[0x0][0x388] ;  /* 0x0000e200ff107b82 */ /* 0x000ef00000000a00 */
[----:B------:R-:W4:Y:S01]  /*00b0*/  LDC.64 R20, c[0x0][0x398] ;  /* 0x0000e600ff147b82 */ /* 0x000f220000000a00 */
[----:B0-----:R-:W0:Y:S01]  /*00c0*/  I2F.U32.RP R0, R6 ;  /* 0x0000000600007306 */ /* 0x001e220000209000 */
[----:B------:R-:W-:-:S06]  /*00d0*/  ISETP.NE.U32.AND P2, PT, R6, RZ, PT ;  /* 0x000000ff0600720c */ /* 0x000fcc0003f45070 */
[----:B------:R-:W5:Y:S01]  /*00e0*/  LDC.64 R12, c[0x0][0x380] ;  /* 0x0000e000ff0c7b82 */ /* 0x000f620000000a00 */
[----:B0-----:R-:W0:Y:S02]  /*00f0*/  MUFU.RCP R0, R0 ;  /* 0x0000000000007308 */ /* 0x001e240000001000 */
[----:B0-----:R-:W-:-:S06]  /*0100*/  IADD3 R2, PT, PT, R0, 0xffffffe, RZ ;  /* 0x0ffffffe00027810 */ /* 0x001fcc0007ffe0ff */
[----:B------:R0:W1:Y:S02]  /*0110*/  F2I.FTZ.U32.TRUNC.NTZ R3, R2 ;  /* 0x0000000200037305 */ /* 0x000064000021f000 */
[----:B0-----:R-:W-:Y:S01]  /*0120*/  HFMA2 R2, -RZ, RZ, 0, 0 ;  /* 0x00000000ff027431 */ /* 0x001fe200000001ff */
[----:B-1----:R-:W-:-:S05]  /*0130*/  IADD3 R9, PT, PT, RZ, -R3, RZ ;  /* 0x80000003ff097210 */ /* 0x002fca0007ffe0ff */
[----:B------:R-:W-:-:S04]  /*0140*/  IMAD R9, R9, R6, RZ ;  /* 0x0000000609097224 */ /* 0x000fc800078e02ff */
[----:B------:R-:W-:-:S06]  /*0150*/  IMAD.HI.U32 R4, R3, R9, R2 ;  /* 0x0000000903047227 */ /* 0x000fcc00078e0002 */
[----:B------:R-:W-:-:S05]  /*0160*/  IMAD.HI.U32 R4, R4, R5, RZ ;  /* 0x0000000504047227 */ /* 0x000fca00078e00ff */
[----:B------:R-:W-:-:S05]  /*0170*/  IADD3 R3, PT, PT, -R4, RZ, RZ ;  /* 0x000000ff04037210 */ /* 0x000fca0007ffe1ff */
[----:B------:R-:W-:-:S05]  /*0180*/  IMAD R3, R6, R3, R5 ;  /* 0x0000000306037224 */ /* 0x000fca00078e0205 */
[----:B------:R-:W-:-:S13]  /*0190*/  ISETP.GE.U32.AND P0, PT, R3, R6, PT ;  /* 0x000000060300720c */ /* 0x000fda0003f06070 */
[-C--:B------:R-:W-:Y:S02]  /*01a0*/  @P0 IADD3 R3, PT, PT, R3, -R6.reuse, RZ ;  /* 0x8000000603030210 */ /* 0x080fe40007ffe0ff */
[----:B------:R-:W-:Y:S02]  /*01b0*/  @P0 IADD3 R4, PT, PT, R4, 0x1, RZ ;  /* 0x0000000104040810 */ /* 0x000fe40007ffe0ff */
[----:B------:R-:W-:Y:S02]  /*01c0*/  ISETP.GE.U32.AND P1, PT, R3, R6, PT ;  /* 0x000000060300720c */ /* 0x000fe40003f26070 */
[----:B------:R-:W0:Y:S11]  /*01d0*/  LDC.64 R2, c[0x0][0x390] ;  /* 0x0000e400ff027b82 */ /* 0x000e360000000a00 */
[----:B------:R-:W-:-:S02]  /*01e0*/  @P1 IADD3 R4, PT, PT, R4, 0x1, RZ ;  /* 0x0000000104041810 */ /* 0x000fc40007ffe0ff */
[----:B------:R-:W-:-:S04]  /*01f0*/  @!P2 LOP3.LUT R4, RZ, R6, RZ, 0x33, !PT ;  /* 0x00000006ff04a212 */ /* 0x000fc800078e33ff */
[----:B------:R-:W-:-:S05]  /*0200*/  IADD3 R0, PT, PT, -R4, RZ, RZ ;  /* 0x000000ff04007210 */ /* 0x000fca0007ffe1ff */
[----:B------:R-:W-:-:S04]  /*0210*/  IMAD R5, R6, R0, R5 ;  /* 0x0000000006057224 */ /* 0x000fc800078e0205 */
[----:B------:R-:W-:Y:S02]  /*0220*/  IMAD R7, R4, R7, R5 ;  /* 0x0000000704077224 */ /* 0x000fe400078e0205 */
[----:B----4-:R-:W-:-:S04]  /*0230*/  IMAD.WIDE R20, R5, 0x8, R20 ;  /* 0x0000000805147825 */ /* 0x010fc800078e0214 */
[C---:B---3--:R-:W-:Y:S02]  /*0240*/  IMAD.WIDE R16, R7.reuse, 0x8, R16 ;  /* 0x0000000807107825 */ /* 0x048fe400078e0210 */
[----:B------:R-:W3:Y:S02]  /*0250*/  LDG.E.64 R20, desc[UR4][R20.64] ;  /* 0x0000000414147981 */ /* 0x000ee4000c1e1b00 */
[----:B-----5:R-:W-:-:S04]  /*0260*/  IMAD.WIDE R12, R7, 0x8, R12 ;  /* 0x00000008070c7825 */ /* 0x020fc800078e020c */
[----:B------:R-:W-:-:S05]  /*0270*/  IMAD.WIDE R10, R6, 0x8, R16 ;  /* 0x00000008060a7825 */ /* 0x000fca00078e0210 */
[----:B------:R-:W3:Y:S01]  /*0280*/  LDG.E.64 R8, desc[UR4][R10.64] ;  /* 0x000000040a087981 */ /* 0x000ee2000c1e1b00 */
[----:B0-----:R-:W-:-:S04]  /*0290*/  IMAD.WIDE R22, R5, 0x8, R2 ;  /* 0x0000000805167825 */ /* 0x001fc800078e0202 */
[C---:B------:R-:W-:Y:S02]  /*02a0*/  IMAD.WIDE R2, R6.reuse, 0x8, R12 ;  /* 0x0000000806027825 */ /* 0x040fe400078e020c */
[----:B------:R-:W4:Y:S04]  /*02b0*/  LDG.E.64 R22, desc[UR4][R22.64] ;  /* 0x0000000416167981 */ /* 0x000f28000c1e1b00 */
[----:B------:R-:W4:Y:S01]  /*02c0*/  LDG.E.64 R26, desc[UR4][R2.64] ;  /* 0x00000004021a7981 */ /* 0x000f22000c1e1b00 */
[----:B------:R-:W-:-:S05]  /*02d0*/  IMAD.WIDE R4, R6, 0x8, R10 ;  /* 0x0000000806047825 */ /* 0x000fca00078e020a */
[----:B------:R-:W5:Y:S01]  /*02e0*/  LDG.E.64 R18, desc[UR4][R4.64] ;  /* 0x0000000404127981 */ /* 0x000f62000c1e1b00 */
[----:B------:R-:W-:-:S05]  /*02f0*/  IMAD.WIDE R6, R6, 0x8, R2 ;  /* 0x0000000806067825 */ /* 0x000fca00078e0202 */
[----:B------:R-:W2:Y:S01]  /*0300*/  LDG.E.64 R24, desc[UR4][R6.64] ;  /* 0x0000000406187981 */ /* 0x000ea2000c1e1b00 */
[----:B---3--:R-:W-:-:S08]  /*0310*/  DMUL R14, R20, R8 ;  /* 0x00000008140e7228 */ /* 0x008fd00000000000 */
[----:B----4-:R-:W-:Y:S02]  /*0320*/  DFMA R14, R22, R26, -R14 ;  /* 0x0000001a160e722b */ /* 0x010fe4000000080e */
[----:B------:R-:W-:-:S08]  /*0330*/  DMUL R26, R26, R20 ;  /* 0x000000141a1a7228 */ /* 0x000fd00000000000 */
[C---:B------:R-:W-:Y:S02]  /*0340*/  DFMA R8, R22.reuse, R8, R26 ;  /* 0x000000081608722b */ /* 0x040fe4000000001a */
[----:B------:R-:W-:-:S08]  /*0350*/  DADD R26, R22, R22 ;  /* 0x00000000161a7229 */ /* 0x000fd00000000016 */
[C---:B------:R-:W-:Y:S02]  /*0360*/  DMUL R26, R20.reuse, R26 ;  /* 0x0000001a141a7228 */ /* 0x040fe40000000000 */
[----:B------:R-:W-:-:S06]  /*0370*/  DMUL R20, R20, R20 ;  /* 0x0000001414147228 */ /* 0x000fcc0000000000 */
[----:B-----5:R-:W-:Y:S02]  /*0380*/  DMUL R28, R26, R18 ;  /* 0x000000121a1c7228 */ /* 0x020fe40000000000 */
[----:B------:R-:W-:Y:S02]  /*0390*/  DFMA R22, R22, R22, -R20 ;  /* 0x000000161616722b */ /* 0x000fe40000000814 */
[----:B--2---:R-:W-:-:S06]  /*03a0*/  DMUL R20, R26, R24 ;  /* 0x000000181a147228 */ /* 0x004fcc0000000000 */
[C---:B------:R-:W-:Y:S01]  /*03b0*/  DFMA R26, R22.reuse, R24, -R28 ;  /* 0x00000018161a722b */ /* 0x040fe2000000081c */
[----:B------:R-:W2:Y:S04]  /*03c0*/  LDG.E.64 R28, desc[UR4][R12.64] ;  /* 0x000000040c1c7981 */ /* 0x000ea8000c1e1b00 */
[----:B------:R-:W3:Y:S01]  /*03d0*/  LDG.E.64 R24, desc[UR4][R16.64] ;  /* 0x0000000410187981 */ /* 0x000ee2000c1e1b00 */
[----:B------:R-:W-:Y:S02]  /*03e0*/  DFMA R20, R22, R18, R20 ;  /* 0x000000121614722b */ /* 0x000fe40000000014 */
[----:B--2---:R-:W-:Y:S02]  /*03f0*/  DADD R18, R28, R14 ;  /* 0x000000001c127229 */ /* 0x004fe4000000000e */
[----:B---3--:R-:W-:-:S06]  /*0400*/  DADD R22, R24, R8 ;  /* 0x0000000018167229 */ /* 0x008fcc0000000008 */
[----:B------:R-:W-:Y:S02]  /*0410*/  DADD R18, R26, R18 ;  /* 0x000000001a127229 */ /* 0x000fe40000000012 */
[----:B------:R-:W-:-:S05]  /*0420*/  DADD R22, R20, R22 ;  /* 0x0000000014167229 */ /* 0x000fca0000000016 */
[----:B------:R0:W-:Y:S04]  /*0430*/  STG.E.64 desc[UR4][R12.64], R18 ;  /* 0x000000120c007986 */ /* 0x0001e8000c101b04 */
[----:B------:R1:W-:Y:S01]  /*0440*/  STG.E.64 desc[UR4][R16.64], R22 ;  /* 0x0000001610007986 */ /* 0x0003e2000c101b04 */
[----:B0-----:R-:W-:Y:S02]  /*0450*/  DADD R18, R8, -R20 ;  /* 0x0000000008127229 */ /* 0x001fe40000000814 */
[----:B------:R-:W-:Y:S02]  /*0460*/  DADD R12, R14, R26 ;  /* 0x000000000e0c7229 */ /* 0x000fe4000000001a */
[C-C-:B-1----:R-:W-:Y:S02]  /*0470*/  DADD R22, R8.reuse, R20.reuse ;  /* 0x0000000008167229 */ /* 0x142fe40000000014 */
[----:B------:R-:W-:-:S02]  /*0480*/  DADD R8, -R8, R20 ;  /* 0x0000000008087229 */ /* 0x000fc40000000114 */
[C-C-:B------:R-:W-:Y:S02]  /*0490*/  DADD R20, -R14.reuse, R26.reuse ;  /* 0x000000000e147229 */ /* 0x140fe4000000011a */
[----:B------:R-:W-:Y:S02]  /*04a0*/  DADD R14, R14, -R26 ;  /* 0x000000000e0e7229 */ /* 0x000fe4000000081a */
[----:B------:R-:W-:-:S04]  /*04b0*/  DFMA R12, R12, -0.5, R28 ;  /* 0xbfe000000c0c782b */ /* 0x000fc8000000001c */
[--C-:B------:R-:W-:Y:S02]  /*04c0*/  DFMA R20, R20, UR6, R24.reuse ;  /* 0x0000000614147c2b */ /* 0x100fe40008000018 */
[----:B------:R-:W-:Y:S02]  /*04d0*/  DFMA R14, R14, UR6, R24 ;  /* 0x000000060e0e7c2b */ /* 0x000fe40008000018 */
[--C-:B------:R-:W-:Y:S02]  /*04e0*/  DFMA R18, R18, UR6, R12.reuse ;  /* 0x0000000612127c2b */ /* 0x100fe4000800000c */
[----:B------:R-:W-:Y:S02]  /*04f0*/  DFMA R8, R8, UR6, R12 ;  /* 0x0000000608087c2b */ /* 0x000fe4000800000c */
[C---:B------:R-:W-:Y:S02]  /*0500*/  DFMA R20, R22.reuse, -0.5, R20 ;  /* 0xbfe000001614782b */ /* 0x040fe40000000014 */
[----:B------:R-:W-:Y:S01]  /*0510*/  DFMA R14, R22, -0.5, R14 ;  /* 0xbfe00000160e782b */ /* 0x000fe2000000000e */
[----:B------:R-:W-:Y:S04]  /*0520*/  STG.E.64 desc[UR4][R2.64], R18 ;  /* 0x0000001202007986 */ /* 0x000fe8000c101b04 */
[----:B------:R-:W-:Y:S04]  /*0530*/  STG.E.64 desc[UR4][R10.64], R20 ;  /* 0x000000140a007986 */ /* 0x000fe8000c101b04 */
[----:B------:R-:W-:Y:S04]  /*0540*/  STG.E.64 desc[UR4][R6.64], R8 ;  /* 0x0000000806007986 */ /* 0x000fe8000c101b04 */
[----:B------:R-:W-:Y:S01]  /*0550*/  STG.E.64 desc[UR4][R4.64], R14 ;  /* 0x0000000e04007986 */ /* 0x000fe2000c101b04 */
[----:B------:R-:W-:Y:S05]  /*0560*/  EXIT ;  /* 0x000000000000794d */ /* 0x000fea0003800000 */
.L_x_1:
        /* <DEDUP_REMOVED lines=9> */
.L_x_5:


//--------------------- .text._Z17butterflyKernel_5PdS_S_S_iii --------------------------
	.section	.text._Z17butterflyKernel_5PdS_S_S_iii,"ax",@progbits
	.align	128
        .global         _Z17butterflyKernel_5PdS_S_S_iii
        .type           _Z17butterflyKernel_5PdS_S_S_iii,@function
        .size           _Z17butterflyKernel_5PdS_S_S_iii,(.L_x_6 - _Z17butterflyKernel_5PdS_S_S_iii)
        .other          _Z17butterflyKernel_5PdS_S_S_iii,@"STO_CUDA_ENTRY STV_DEFAULT"
_Z17butterflyKernel_5PdS_S_S_iii:
.text._Z17butterflyKernel_5PdS_S_S_iii:
        /* <DEDUP_REMOVED lines=10> */
[----:B------:R-:W3:Y:S01]  /*00a0*/  LDC.64 R26, c[0x0][0x390] ;  /* 0x0000e400ff1a7b82 */ /* 0x000ee20000000a00 */
[----:B------:R-:W4:Y:S01]  /*00b0*/  LDCU.128 UR12, c[0x3][0x10] ;  /* 0x00c00200ff0c77ac */ /* 0x000f220008000c00 */
[----:B------:R-:W5:Y:S06]  /*00c0*/  LDCU.64 UR8, c[0x3][0x20] ;  /* 0x00c00400ff0877ac */ /* 0x000f6c0008000a00 */
[----:B------:R-:W2:Y:S01]  /*00d0*/  LDC.64 R14, c[0x0][0x388] ;  /* 0x0000e200ff0e7b82 */ /* 0x000ea20000000a00 */
[----:B0-----:R-:W0:Y:S01]  /*00e0*/  I2F.U32.RP R0, R18 ;  /* 0x0000001200007306 */ /* 0x001e220000209000 */
[----:B------:R-:W-:-:S06]  /*00f0*/  ISETP.NE.U32.AND P2, PT, R18, RZ, PT ;  /* 0x000000ff1200720c */ /* 0x000fcc0003f45070 */
[----:B------:R-:W4:Y:S08]  /*0100*/  LDC.64 R16, c[0x0][0x398] ;  /* 0x0000e600ff107b82 */ /* 0x000f300000000a00 */
        /* <DEDUP_REMOVED lines=14> */
[----:B------:R-:W-:-:S13]  /*01f0*/  ISETP.GE.U32.AND P1, PT, R3, R18, PT ;  /* 0x000000120300720c */ /* 0x000fda0003f26070 */
[----:B------:R-:W-:Y:S02]  /*0200*/  @P1 IADD3 R4, PT, PT, R4, 0x1, RZ ;  /* 0x0000000104041810 */ /* 0x000fe40007ffe0ff */
[----:B------:R-:W-:-:S04]  /*0210*/  @!P2 LOP3.LUT R4, RZ, R18, RZ, 0x33, !PT ;  /* 0x00000012ff04a212 */ /* 0x000fc800078e33ff */
[----:B------:R-:W-:-:S05]  /*0220*/  IADD3 R0, PT, PT, -R4, RZ, RZ ;  /* 0x000000ff04007210 */ /* 0x000fca0007ffe1ff */
[----:B------:R-:W-:-:S04]  /*0230*/  IMAD R5, R18, R0, R5 ;  /* 0x0000000012057224 */ /* 0x000fc800078e0205 */
[----:B---3--:R-:W-:-:S04]  /*0240*/  IMAD.WIDE R26, R5, 0x8, R26 ;  /* 0x00000008051a7825 */ /* 0x008fc800078e021a */
[----:B------:R-:W-:Y:S02]  /*0250*/  IMAD R19, R4, R19, R5 ;  /* 0x0000001304137224 */ /* 0x000fe400078e0205 */
[----:B------:R-:W3:Y:S01]  /*0260*/  LDG.E.64 R26, desc[UR4][R26.64] ;  /* 0x000000041a1a7981 */ /* 0x000ee2000c1e1b00 */
[----:B----4-:R-:W-:-:S04]  /*0270*/  IMAD.WIDE R16, R5, 0x8, R16 ;  /* 0x0000000805107825 */ /* 0x010fc800078e0210 */
[C---:B--2---:R-:W-:Y:S02]  /*0280*/  IMAD.WIDE R14, R19.reuse, 0x8, R14 ;  /* 0x00000008130e7825 */ /* 0x044fe400078e020e */
[----:B------:R-:W2:Y:S02]  /*0290*/  LDG.E.64 R16, desc[UR4][R16.64] ;  /* 0x0000000410107981 */ /* 0x000ea4000c1e1b00 */
[----:B-----5:R-:W-:Y:S02]  /*02a0*/  IMAD.WIDE R20, R19, 0x8, R20 ;  /* 0x0000000813147825 */ /* 0x020fe400078e0214 */
[----:B------:R-:W4:Y:S02]  /*02b0*/  LDG.E.64 R44, desc[UR4][R14.64] ;  /* 0x000000040e2c7981 */ /* 0x000f24000c1e1b00 */
[C---:B------:R-:W-:Y:S02]  /*02c0*/  IMAD.WIDE R12, R18.reuse, 0x8, R14 ;  /* 0x00000008120c7825 */ /* 0x040fe400078e020e */
[----:B------:R-:W5:Y:S02]  /*02d0*/  LDG.E.64 R42, desc[UR4][R20.64] ;  /* 0x00000004142a7981 */ /* 0x000f64000c1e1b00 */
[----:B------:R-:W-:-:S02]  /*02e0*/  IMAD.WIDE R30, R18, 0x8, R20 ;  /* 0x00000008121e7825 */ /* 0x000fc400078e0214 */
[----:B------:R-:W4:Y:S02]  /*02f0*/  LDG.E.64 R50, desc[UR4][R12.64] ;  /* 0x000000040c327981 */ /* 0x000f24000c1e1b00 */
[C---:B------:R-:W-:Y:S02]  /*0300*/  IMAD.WIDE R8, R18.reuse, 0x8, R12 ;  /* 0x0000000812087825 */ /* 0x040fe400078e020c */
[----:B------:R-:W5:Y:S04]  /*0310*/  LDG.E.64 R46, desc[UR4][R30.64] ;  /* 0x000000041e2e7981 */ /* 0x000f68000c1e1b00 */
[----:B------:R-:W4:Y:S01]  /*0320*/  LDG.E.64 R10, desc[UR4][R8.64] ;  /* 0x00000004080a7981 */ /* 0x000f22000c1e1b00 */
[----:B------:R-:W-:-:S05]  /*0330*/  IMAD.WIDE R2, R18, 0x8, R30 ;  /* 0x0000000812027825 */ /* 0x000fca00078e021e */
[----:B------:R-:W5:Y:S01]  /*0340*/  LDG.E.64 R36, desc[UR4][R2.64] ;  /* 0x0000000402247981 */ /* 0x000f62000c1e1b00 */
[----:B------:R-:W-:-:S04]  /*0350*/  IMAD.WIDE R6, R18, 0x8, R8 ;  /* 0x0000000812067825 */ /* 0x000fc800078e0208 */
[C---:B------:R-:W-:Y:S01]  /*0360*/  IMAD.WIDE R22, R18.reuse, 0x8, R2 ;  /* 0x0000000812167825 */ /* 0x040fe200078e0202 */
[----:B------:R-:W5:Y:S03]  /*0370*/  LDG.E.64 R34, desc[UR4][R6.64] ;  /* 0x0000000406227981 */ /* 0x000f66000c1e1b00 */
[C---:B------:R-:W-:Y:S01]  /*0380*/  IMAD.WIDE R4, R18.reuse, 0x8, R6 ;  /* 0x0000000812047825 */ /* 0x040fe200078e0206 */
[----:B------:R-:W5:Y:S03]  /*0390*/  LDG.E.64 R24, desc[UR4][R22.64] ;  /* 0x0000000416187981 */ /* 0x000f66000c1e1b00 */
[----:B------:R-:W-:Y:S01]  /*03a0*/  IMAD.WIDE R18, R18, 0x8, R22 ;  /* 0x0000000812127825 */ /* 0x000fe200078e0216 */
[----:B------:R-:W5:Y:S04]  /*03b0*/  LDG.E.64 R28, desc[UR4][R4.64] ;  /* 0x00000004041c7981 */ /* 0x000f68000c1e1b00 */
[----:B------:R-:W5:Y:S01]  /*03c0*/  LDG.E.64 R48, desc[UR4][R18.64] ;  /* 0x0000000412307981 */ /* 0x000f62000c1e1b00 */
[----:B---3--:R-:W-:-:S02]  /*03d0*/  DADD R38, R26, R26 ;  /* 0x000000001a267229 */ /* 0x008fc4000000001a */
[----:B--2---:R-:W-:-:S06]  /*03e0*/  DMUL R40, R16, R16 ;  /* 0x0000001010287228 */ /* 0x004fcc0000000000 */
[----:B------:R-:W-:Y:S02]  /*03f0*/  DMUL R38, R16, R38 ;  /* 0x0000002610267228 */ /* 0x000fe40000000000 */
[----:B------:R-:W-:-:S06]  /*0400*/  DFMA R40, R26, R26, -R40 ;  /* 0x0000001a1a28722b */ /* 0x000fcc0000000828 */
[----:B----4-:R-:W-:-:S08]  /*0410*/  DMUL R32, R38, R10 ;  /* 0x0000000a26207228 */ /* 0x010fd00000000000 */
[-C--:B-----5:R-:W-:Y:S02]  /*0420*/  DFMA R32, R40, R36.reuse, -R32 ;  /* 0x000000242820722b */ /* 0x0a0fe40000000820 */
[----:B------:R-:W-:-:S08]  /*0430*/  DMUL R36, R38, R36 ;  /* 0x0000002426247228 */ /* 0x000fd00000000000 */
[----:B------:R-:W-:Y:S02]  /*0440*/  DFMA R10, R40, R10, R36 ;  /* 0x0000000a280a722b */ /* 0x000fe40000000024 */
[----:B------:R-:W-:-:S08]  /*0450*/  DMUL R36, R16, R38 ;  /* 0x0000002610247228 */ /* 0x000fd00000000000 */
[-C--:B------:R-:W-:Y:S02]  /*0460*/  DFMA R36, R26, R40.reuse, -R36 ;  /* 0x000000281a24722b */ /* 0x080fe40000000824 */
[----:B------:R-:W-:-:S08]  /*0470*/  DMUL R40, R16, R40 ;  /* 0x0000002810287228 */ /* 0x000fd00000000000 */
[----:B------:R-:W-:Y:S02]  /*0480*/  DFMA R38, R26, R38, R40 ;  /* 0x000000261a26722b */ /* 0x000fe40000000028 */
[C---:B------:R-:W-:Y:S02]  /*0490*/  DMUL R40, R16.reuse, R50 ;  /* 0x0000003210287228 */ /* 0x040fe40000000000 */
[----:B------:R-:W-:-:S06]  /*04a0*/  DMUL R52, R16, R36 ;  /* 0x0000002410347228 */ /* 0x000fcc0000000000 */
[----:B------:R-:W-:Y:S02]  /*04b0*/  DFMA R40, R26, R46, -R40 ;  /* 0x0000002e1a28722b */ /* 0x000fe40000000828 */
[----:B------:R-:W-:-:S08]  /*04c0*/  DMUL R46, R46, R16 ;  /* 0x000000102e2e7228 */ /* 0x000fd00000000000 */
[----:B------:R-:W-:Y:S02]  /*04d0*/  DFMA R46, R26, R50, R46 ;  /* 0x000000321a2e722b */ /* 0x000fe4000000002e */
[-C--:B------:R-:W-:Y:S02]  /*04e0*/  DMUL R50, R16, R38.reuse ;  /* 0x0000002610327228 */ /* 0x080fe40000000000 */
[----:B------:R-:W-:-:S06]  /*04f0*/  DFMA R16, R26, R38, R52 ;  /* 0x000000261a10722b */ /* 0x000fcc0000000034 */
[----:B------:R-:W-:Y:S02]  /*0500*/  DFMA R26, R26, R36, -R50 ;  /* 0x000000241a1a722b */ /* 0x000fe40000000832 */
[C---:B------:R-:W-:Y:S02]  /*0510*/  DMUL R50, R16.reuse, R28 ;  /* 0x0000001c10327228 */ /* 0x040fe40000000000 */
[----:B------:R-:W-:-:S06]  /*0520*/  DMUL R52, R16, R48 ;  /* 0x0000003010347228 */ /* 0x000fcc0000000000 */
[C---:B------:R-:W-:Y:S02]  /*0530*/  DFMA R16, R26.reuse, R48, -R50 ;  /* 0x000000301a10722b */ /* 0x040fe40000000832 */
[----:B------:R-:W-:Y:S02]  /*0540*/  DFMA R28, R26, R28, R52 ;  /* 0x0000001c1a1c722b */ /* 0x000fe40000000034 */
[----:B------:R-:W-:Y:S02]  /*0550*/  DMUL R26, R38, R34 ;  /* 0x00000022261a7228 */ /* 0x000fe40000000000 */
[----:B------:R-:W-:-:S06]  /*0560*/  DADD R48, R42, R40 ;  /* 0x000000002a307229 */ /* 0x000fcc0000000028 */
[----:B------:R-:W-:Y:S02]  /*0570*/  DFMA R26, R36, R24, -R26 ;  /* 0x00000018241a722b */ /* 0x000fe4000000081a */
[----:B------:R-:W-:-:S08]  /*0580*/  DADD R48, R32, R48 ;  /* 0x0000000020307229 */ /* 0x000fd00000000030 */
[----:B------:R-:W-:Y:S02]  /*0590*/  DADD R48, R26, R48 ;  /* 0x000000001a307229 */ /* 0x000fe40000000030 */
[----:B------:R-:W-:-:S06]  /*05a0*/  DMUL R38, R38, R24 ;  /* 0x0000001826267228 */ /* 0x000fcc0000000000 */
[----:B------:R-:W-:Y:S02]  /*05b0*/  DADD R50, R16, R48 ;  /* 0x0000000010327229 */ /* 0x000fe40000000030 */
[----:B------:R-:W-:-:S05]  /*05c0*/  DADD R24, R40, R16 ;  /* 0x0000000028187229 */ /* 0x000fca0000000010 */
[----:B------:R0:W-:Y:S01]  /*05d0*/  STG.E.64 desc[UR4][R20.64], R50 ;  /* 0x0000003214007986 */ /* 0x0001e2000c101b04 */
[----:B------:R-:W-:Y:S02]  /*05e0*/  DFMA R34, R36, R34, R38 ;  /* 0x000000222422722b */ /* 0x000fe40000000026 */
[----:B------:R-:W-:Y:S02]  /*05f0*/  DADD R36, R46, -R28 ;  /* 0x000000002e247229 */ /* 0x000fe4000000081c */
[----:B------:R-:W-:Y:S02]  /*0600*/  DFMA R38, R24, UR6, R42 ;  /* 0x0000000618267c2b */ /* 0x000fe4000800002a */
[----:B0-----:R-:W-:Y:S02]  /*0610*/  DADD R50, R40, R16 ;  /* 0x0000000028327229 */ /* 0x001fe40000000010 */
[----:B------:R-:W-:Y:S02]  /*0620*/  DFMA R20, R24, UR12, R42 ;  /* 0x0000000c18147c2b */ /* 0x000fe4000800002a */
[----:B------:R-:W-:-:S04]  /*0630*/  DADD R48, -R46, R28 ;  /* 0x000000002e307229 */ /* 0x000fc8000000011c */
[----:B------:R-:W-:Y:S02]  /*0640*/  DFMA R42, R50, UR6, R42 ;  /* 0x00000006322a7c2b */ /* 0x000fe4000800002a */
[----:B------:R-:W-:Y:S02]  /*0650*/  DADD R50, R46, R28 ;  /* 0x000000002e327229 */ /* 0x000fe4000000001c */
[--C-:B------:R-:W-:Y:S02]  /*0660*/  DFMA R24, R36, UR14, R20.reuse ;  /* 0x0000000e24187c2b */ /* 0x100fe40008000014 */
[C---:B------:R-:W-:Y:S02]  /*0670*/  DFMA R20, R48.reuse, UR14, R20 ;  /* 0x0000000e30147c2b */ /* 0x040fe40008000014 */
[----:B------:R-:W-:Y:S02]  /*0680*/  DFMA R42, R48, UR8, R42 ;  /* 0x00000008302a7c2b */ /* 0x000fe4000800002a */
[----:B------:R-:W-:-:S02]  /*0690*/  DADD R48, R44, R46 ;  /* 0x000000002c307229 */ /* 0x000fc4000000002e */
[----:B------:R-:W-:Y:S02]  /*06a0*/  DFMA R52, R36, UR8, R38 ;  /* 0x0000000824347c2b */ /* 0x000fe40008000026 */
[----:B------:R-:W-:Y:S02]  /*06b0*/  DFMA R46, R50, UR6, R44 ;  /* 0x00000006322e7c2b */ /* 0x000fe4000800002c */
[----:B------:R-:W-:Y:S02]  /*06c0*/  DADD R38, R32, R26 ;  /* 0x0000000020267229 */ /* 0x000fe4000000001a */
[----:B------:R-:W-:Y:S02]  /*06d0*/  DFMA R44, R50, UR12, R44 ;  /* 0x0000000c322c7c2b */ /* 0x000fe4000800002c */
[C-C-:B------:R-:W-:Y:S02]  /*06e0*/  DADD R50, -R40.reuse, R16.reuse ;  /* 0x0000000028327229 */ /* 0x140fe40000000110 */
[----:B------:R-:W-:-:S02]  /*06f0*/  DADD R40, R40, -R16 ;  /* 0x0000000028287229 */ /* 0x000fc40000000810 */
[----:B------:R-:W-:Y:S02]  /*0700*/  DADD R16, -R32, R26 ;  /* 0x0000000020107229 */ /* 0x000fe4000000011a */
[C---:B------:R-:W-:Y:S02]  /*0710*/  DFMA R36, R38.reuse, UR12, R52 ;  /* 0x0000000c26247c2b */ /* 0x040fe40008000034 */
[----:B------:R-:W-:Y:S02]  /*0720*/  DFMA R20, R38, UR6, R20 ;  /* 0x0000000626147c2b */ /* 0x000fe40008000014 */
[----:B------:R-:W-:Y:S02]  /*0730*/  DADD R26, R32, -R26 ;  /* 0x00000000201a7229 */ /* 0x000fe4000000081a */
[C---:B------:R-:W-:Y:S02]  /*0740*/  DFMA R24, R38.reuse, UR6, R24 ;  /* 0x0000000626187c2b */ /* 0x040fe40008000018 */
[----:B------:R-:W-:-:S02]  /*0750*/  DFMA R42, R38, UR12, R42 ;  /* 0x0000000c262a7c2b */ /* 0x000fc4000800002a */
[C---:B------:R-:W-:Y:S02]  /*0760*/  DADD R48, R10.reuse, R48 ;  /* 0x000000000a307229 */ /* 0x040fe40000000030 */
[----:B------:R-:W-:Y:S02]  /*0770*/  DADD R38, R10, R34 ;  /* 0x000000000a267229 */ /* 0x000fe40000000022 */
[C---:B------:R-:W-:Y:S02]  /*0780*/  DFMA R32, R50.reuse, UR8, R46 ;  /* 0x0000000832207c2b */ /* 0x040fe4000800002e */
[--C-:B------:R-:W-:Y:S02]  /*0790*/  DFMA R50, R50, UR14, R44.reuse ;  /* 0x0000000e32327c2b */ /* 0x100fe4000800002c */
[----:B------:R-:W-:Y:S02]  /*07a0*/  DFMA R44, R40, UR14, R44 ;  /* 0x0000000e282c7c2b */ /* 0x000fe4000800002c */
[----:B------:R-:W-:-:S02]  /*07b0*/  DADD R52, R10, -R34 ;  /* 0x000000000a347229 */ /* 0x000fc40000000822 */
[----:B------:R-:W-:Y:S02]  /*07c0*/  DFMA R40, R40, UR8, R46 ;  /* 0x0000000828287c2b */ /* 0x000fe4000800002e */
[----:B------:R-:W-:Y:S02]  /*07d0*/  DADD R10, -R10, R34 ;  /* 0x000000000a0a7229 */ /* 0x000fe40000000122 */
[----:B------:R-:W-:Y:S02]  /*07e0*/  DADD R48, R34, R48 ;  /* 0x0000000022307229 */ /* 0x000fe40000000030 */
[C---:B------:R-:W-:Y:S02]  /*07f0*/  DFMA R32, R38.reuse, UR12, R32 ;  /* 0x0000000c26207c2b */ /* 0x040fe40008000020 */
[C---:B------:R-:W-:Y:S02]  /*0800*/  DFMA R50, R38.reuse, UR6, R50 ;  /* 0x0000000626327c2b */ /* 0x040fe40008000032 */
[----:B------:R-:W-:-:S02]  /*0810*/  DFMA R44, R38, UR6, R44 ;  /* 0x00000006262c7c2b */ /* 0x000fc4000800002c */
[----:B------:R-:W-:Y:S02]  /*0820*/  DFMA R36, R52, UR14, R36 ;  /* 0x0000000e34247c2b */ /* 0x000fe40008000024 */
[----:B------:R-:W-:Y:S02]  /*0830*/  DFMA R40, R38, UR12, R40 ;  /* 0x0000000c26287c2b */ /* 0x000fe40008000028 */
[----:B------:R-:W-:Y:S02]  /*0840*/  DFMA R24, R10, UR8, R24 ;  /* 0x000000080a187c2b */ /* 0x000fe40008000018 */
[----:B------:R-:W-:Y:S02]  /*0850*/  DFMA R20, R52, UR8, R20 ;  /* 0x0000000834147c2b */ /* 0x000fe40008000014 */
[----:B------:R-:W-:Y:S02]  /*0860*/  DFMA R42, R10, UR14, R42 ;  /* 0x0000000e0a2a7c2b */ /* 0x000fe4000800002a */
[----:B------:R-:W-:-:S02]  /*0870*/  DADD R48, R28, R48 ;  /* 0x000000001c307229 */ /* 0x000fc40000000030 */
[----:B------:R-:W-:Y:S01]  /*0880*/  DFMA R32, R16, UR14, R32 ;  /* 0x0000000e10207c2b */ /* 0x000fe20008000020 */
[----:B------:R-:W-:Y:S01]  /*0890*/  STG.E.64 desc[UR4][R30.64], R36 ;  /* 0x000000241e007986 */ /* 0x000fe2000c101b04 */
[----:B------:R-:W-:Y:S02]  /*08a0*/  DFMA R50, R26, UR8, R50 ;  /* 0x000000081a327c2b */ /* 0x000fe40008000032 */
[----:B------:R-:W-:Y:S01]  /*08b0*/  DFMA R44, R16, UR8, R44 ;  /* 0x00000008102c7c2b */ /* 0x000fe2000800002c */
[----:B------:R-:W-:Y:S01]  /*08c0*/  STG.E.64 desc[UR4][R2.64], R24 ;  /* 0x0000001802007986 */ /* 0x000fe2000c101b04 */
[----:B------:R-:W-:-:S03]  /*08d0*/  DFMA R40, R26, UR14, R40 ;  /* 0x0000000e1a287c2b */ /* 0x000fc60008000028 */
[----:B------:R-:W-:Y:S04]  /*08e0*/  STG.E.64 desc[UR4][R22.64], R20 ;  /* 0x0000001416007986 */ /* 0x000fe8000c101b04 */
[----:B------:R-:W-:Y:S04]  /*08f0*/  STG.E.64 desc[UR4][R18.64], R42 ;  /* 0x0000002a12007986 */ /* 0x000fe8000c101b04 */
[----:B------:R-:W-:Y:S04]  /*0900*/  STG.E.64 desc[UR4][R14.64], R48 ;  /* 0x000000300e007986 */ /* 0x000fe8000c101b04 */
[----:B------:R-:W-:Y:S04]  /*0910*/  STG.E.64 desc[UR4][R12.64], R32 ;  /* 0x000000200c007986 */ /* 0x000fe8000c101b04 */
[----:B------:R-:W-:Y:S04]  /*0920*/  STG.E.64 desc[UR4][R8.64], R50 ;  /* 0x0000003208007986 */ /* 0x000fe8000c101b04 */
[----:B------:R-:W-:Y:S04]  /*0930*/  STG.E.64 desc[UR4][R6.64], R44 ;  /* 0x0000002c06007986 */ /* 0x000fe8000c101b04 */
[----:B------:R-:W-:Y:S01]  /*0940*/  STG.E.64 desc[UR4][R4.64], R40 ;  /* 0x0000002804007986 */ /* 0x000fe2000c101b04 */
[----:B------:R-:W-:Y:S05]  /*0950*/  EXIT ;  /* 0x000000000000794d */ /* 0x000fea0003800000 */
.L_x_2:
        /* <DEDUP_REMOVED lines=10> */
.L_x_6:


//--------------------- .text._Z17butterflyKernel_7PdS_S_S_iii --------------------------
	.section	.text._Z17butterflyKernel_7PdS_S_S_iii,"ax",@progbits
	.align	128
        .global         _Z17butterflyKernel_7PdS_S_S_iii
        .type           _Z17butterflyKernel_7PdS_S_S_iii,@function
        .size           _Z17butterflyKernel_7PdS_S_S_iii,(.L_x_7 - _Z17butterflyKernel_7PdS_S_S_iii)
        .other          _Z17butterflyKernel_7PdS_S_S_iii,@"STO_CUDA_ENTRY STV_DEFAULT"
_Z17butterflyKernel_7PdS_S_S_iii:
.text._Z17butterflyKernel_7PdS_S_S_iii:
        /* <DEDUP_REMOVED lines=12> */
[----:B------:R-:W5:Y:S06]  /*00c0*/  LDCU.128 UR12, c[0x3][0x40] ;  /* 0x00c00800ff0c77ac */ /* 0x000f6c0008000c00 */
[----:B------:R-:W2:Y:S01]  /*00d0*/  LDC.64 R42, c[0x0][0x398] ;  /* 0x0000e600ff2a7b82 */ /* 0x000ea20000000a00 */
[----:B------:R-:W5:Y:S01]  /*00e0*/  LDCU.64 UR16, c[0x3][0x50] ;  /* 0x00c00a00ff1077ac */ /* 0x000f620008000a00 */
[----:B0-----:R-:W0:Y:S01]  /*00f0*/  I2F.U32.RP R0, R22 ;  /* 0x0000001600007306 */ /* 0x001e220000209000 */
[----:B------:R-:W-:-:S05]  /*0100*/  ISETP.NE.U32.AND P2, PT, R22, RZ, PT ;  /* 0x000000ff1600720c */ /* 0x000fca0003f45070 */
        /* <DEDUP_REMOVED lines=23> */
[----:B--2---:R-:W-:-:S04]  /*0280*/  IMAD.WIDE R42, R5, 0x8, R42 ;  /* 0x00000008052a7825 */ /* 0x004fc800078e022a */
[C---:B----4-:R-:W-:Y:S02]  /*0290*/  IMAD.WIDE R20, R23.reuse, 0x8, R20 ;  /* 0x0000000817147825 */ /* 0x050fe400078e0214 */
        /* <DEDUP_REMOVED lines=14> */
[----:B------:R-:W5:Y:S04]  /*0380*/  LDG.E.64 R38, desc[UR4][R14.64] ;  /* 0x000000040e267981 */ /* 0x000f68000c1e1b00 */
[----:B------:R-:W5:Y:S01]  /*0390*/  LDG.E.64 R36, desc[UR4][R2.64] ;  /* 0x0000000402247981 */ /* 0x000f62000c1e1b00 */
[----:B------:R-:W-:-:S04]  /*03a0*/  IMAD.WIDE R12, R22, 0x8, R14 ;  /* 0x00000008160c7825 */ /* 0x000fc800078e020e */
[C---:B------:R-:W-:Y:S01]  /*03b0*/  IMAD.WIDE R26, R22.reuse, 0x8, R2 ;  /* 0x00000008161a7825 */ /* 0x040fe200078e0202 */
[----:B------:R-:W5:Y:S03]  /*03c0*/  LDG.E.64 R60, desc[UR4][R12.64] ;  /* 0x000000040c3c7981 */ /* 0x000f66000c1e1b00 */
[C---:B------:R-:W-:Y:S01]  /*03d0*/  IMAD.WIDE R8, R22.reuse, 0x8, R12 ;  /* 0x0000000816087825 */ /* 0x040fe200078e020c */
[----:B------:R-:W5:Y:S03]  /*03e0*/  LDG.E.64 R50, desc[UR4][R26.64] ;  /* 0x000000041a327981 */ /* 0x000f66000c1e1b00 */
[C---:B------:R-:W-:Y:S01]  /*03f0*/  IMAD.WIDE R24, R22.reuse, 0x8, R26 ;  /* 0x0000000816187825 */ /* 0x040fe200078e021a */
[----:B------:R-:W5:Y:S03]  /*0400*/  LDG.E.64 R56, desc[UR4][R8.64] ;  /* 0x0000000408387981 */ /* 0x000f66000c1e1b00 */
[C---:B------:R-:W-:Y:S01]  /*0410*/  IMAD.WIDE R4, R22.reuse, 0x8, R8 ;  /* 0x0000000816047825 */ /* 0x040fe200078e0208 */
[----:B------:R-:W5:Y:S04]  /*0420*/  LDG.E.64 R54, desc[UR4][R24.64] ;  /* 0x0000000418367981 */ /* 0x000f68000c1e1b00 */
[----:B------:R-:W5:Y:S01]  /*0430*/  LDG.E.64 R46, desc[UR4][R4.64] ;  /* 0x00000004042e7981 */ /* 0x000f62000c1e1b00 */
[----:B------:R-:W-:-:S05]  /*0440*/  IMAD.WIDE R22, R22, 0x8, R24 ;  /* 0x0000000816167825 */ /* 0x000fca00078e0218 */
[----:B------:R-:W5:Y:S01]  /*0450*/  LDG.E.64 R64, desc[UR4][R22.64] ;  /* 0x0000000416407981 */ /* 0x000f62000c1e1b00 */
[----:B---3--:R-:W-:Y:S02]  /*0460*/  DADD R62, R44, R44 ;  /* 0x000000002c3e7229 */ /* 0x008fe4000000002c */
[----:B--2---:R-:W-:-:S06]  /*0470*/  DMUL R58, R42, R42 ;  /* 0x0000002a2a3a7228 */ /* 0x004fcc0000000000 */
[----:B------:R-:W-:Y:S02]  /*0480*/  DMUL R62, R42, R62 ;  /* 0x0000003e2a3e7228 */ /* 0x000fe40000000000 */
[----:B------:R-:W-:-:S06]  /*0490*/  DFMA R58, R44, R44, -R58 ;  /* 0x0000002c2c3a722b */ /* 0x000fcc000000083a */
[C---:B------:R-:W-:Y:S02]  /*04a0*/  DMUL R40, R42.reuse, R62 ;  /* 0x0000003e2a287228 */ /* 0x040fe40000000000 */
[----:B------:R-:W-:Y:S02]  /*04b0*/  DMUL R70, R42, R58 ;  /* 0x0000003a2a467228 */ /* 0x000fe40000000000 */
[----:B----4-:R-:W-:-:S04]  /*04c0*/  DMUL R32, R62, R34 ;  /* 0x000000223e207228 */ /* 0x010fc80000000000 */
[----:B------:R-:W-:-:S04]  /*04d0*/  DFMA R40, R44, R58, -R40 ;  /* 0x0000003a2c28722b */ /* 0x000fc80000000828 */
[-C--:B-----5:R-:W-:Y:S02]  /*04e0*/  DFMA R32, R58, R52.reuse, -R32 ;  /* 0x000000343a20722b */ /* 0x0a0fe40000000820 */
[----:B------:R-:W-:Y:S02]  /*04f0*/  DMUL R52, R62, R52 ;  /* 0x000000343e347228 */ /* 0x000fe40000000000 */
[----:B------:R-:W-:Y:S02]  /*0500*/  DFMA R62, R44, R62, R70 ;  /* 0x0000003e2c3e722b */ /* 0x000fe40000000046 */
[----:B------:R-:W-:-:S04]  /*0510*/  DMUL R70, R42, R40 ;  /* 0x000000282a467228 */ /* 0x000fc80000000000 */
[----:B------:R-:W-:Y:S02]  /*0520*/  DFMA R34, R58, R34, R52 ;  /* 0x000000223a22722b */ /* 0x000fe40000000034 */
[----:B------:R-:W-:Y:S02]  /*0530*/  DMUL R58, R62, R38 ;  /* 0x000000263e3a7228 */ /* 0x000fe40000000000 */
[-C--:B------:R-:W-:Y:S02]  /*0540*/  DFMA R52, R44, R62.reuse, R70 ;  /* 0x0000003e2c34722b */ /* 0x080fe40000000046 */
[----:B------:R-:W-:Y:S02]  /*0550*/  DMUL R70, R42, R62 ;  /* 0x0000003e2a467228 */ /* 0x000fe40000000000 */
[-C--:B------:R-:W-:Y:S02]  /*0560*/  DMUL R62, R62, R36.reuse ;  /* 0x000000243e3e7228 */ /* 0x080fe40000000000 */
[----:B------:R-:W-:-:S04]  /*0570*/  DFMA R36, R40, R36, -R58 ;  /* 0x000000242824722b */ /* 0x000fc8000000083a */
[----:B------:R-:W-:Y:S02]  /*0580*/  DFMA R58, R44, R40, -R70 ;  /* 0x000000282c3a722b */ /* 0x000fe40000000846 */
[----:B------:R-:W-:Y:S02]  /*0590*/  DFMA R38, R40, R38, R62 ;  /* 0x000000262826722b */ /* 0x000fe4000000003e */
[----:B------:R-:W-:-:S04]  /*05a0*/  DMUL R62, R42, R52 ;  /* 0x000000342a3e7228 */ /* 0x000fc80000000000 */
[----:B------:R-:W-:-:S04]  /*05b0*/  DMUL R70, R42, R58 ;  /* 0x0000003a2a467228 */ /* 0x000fc80000000000 */
[----:B------:R-:W-:Y:S02]  /*05c0*/  DFMA R62, R44, R58, -R62 ;  /* 0x0000003a2c3e722b */ /* 0x000fe4000000083e */
[----:B------:R-:W-:Y:S02]  /*05d0*/  DMUL R40, R42, R66 ;  /* 0x000000422a287228 */ /* 0x000fe40000000000 */
[----:B------:R-:W-:-:S04]  /*05e0*/  DFMA R70, R44, R52, R70 ;  /* 0x000000342c46722b */ /* 0x000fc80000000046 */
[----:B------:R-:W-:Y:S02]  /*05f0*/  DMUL R72, R42, R62 ;  /* 0x0000003e2a487228 */ /* 0x000fe40000000000 */
[----:B------:R-:W-:Y:S02]  /*0600*/  DFMA R40, R44, R68, -R40 ;  /* 0x000000442c28722b */ /* 0x000fe40000000828 */
[----:B------:R-:W-:Y:S02]  /*0610*/  DMUL R68, R68, R42 ;  /* 0x0000002a44447228 */ /* 0x000fe40000000000 */
[-C--:B------:R-:W-:Y:S02]  /*0620*/  DMUL R74, R42, R70.reuse ;  /* 0x000000462a4a7228 */ /* 0x080fe40000000000 */
[----:B------:R-:W-:-:S04]  /*0630*/  DFMA R72, R44, R70, R72 ;  /* 0x000000462c48722b */ /* 0x000fc80000000048 */
[C---:B------:R-:W-:Y:S02]  /*0640*/  DFMA R42, R44.reuse, R66, R68 ;  /* 0x000000422c2a722b */ /* 0x040fe40000000044 */
[----:B------:R-:W-:Y:S02]  /*0650*/  DFMA R74, R44, R62, -R74 ;  /* 0x0000003e2c4a722b */ /* 0x000fe4000000084a */
[----:B------:R-:W-:Y:S02]  /*0660*/  DMUL R44, R72, R46 ;  /* 0x0000002e482c7228 */ /* 0x000fe40000000000 */
[C---:B------:R-:W-:Y:S02]  /*0670*/  DMUL R68, R70.reuse, R54 ;  /* 0x0000003646447228 */ /* 0x040fe40000000000 */
[----:B------:R-:W-:Y:S02]  /*0680*/  DMUL R70, R70, R56 ;  /* 0x0000003846467228 */ /* 0x000fe40000000000 */
[----:B------:R-:W-:-:S02]  /*0690*/  DMUL R72, R72, R64 ;  /* 0x0000004048487228 */ /* 0x000fc40000000000 */
[----:B------:R-:W-:Y:S02]  /*06a0*/  DFMA R44, R74, R64, -R44 ;  /* 0x000000404a2c722b */ /* 0x000fe4000000082c */
[C---:B------:R-:W-:Y:S02]  /*06b0*/  DFMA R56, R62.reuse, R56, R68 ;  /* 0x000000383e38722b */ /* 0x040fe40000000044 */
[----:B------:R-:W-:Y:S02]  /*06c0*/  DFMA R54, R62, R54, -R70 ;  /* 0x000000363e36722b */ /* 0x000fe40000000846 */
[----:B------:R-:W-:Y:S02]  /*06d0*/  DADD R62, R28, R40 ;  /* 0x000000001c3e7229 */ /* 0x000fe40000000028 */
[C---:B------:R-:W-:Y:S02]  /*06e0*/  DMUL R66, R52.reuse, R60 ;  /* 0x0000003c34427228 */ /* 0x040fe40000000000 */
[----:B------:R-:W-:-:S02]  /*06f0*/  DMUL R64, R52, R50 ;  /* 0x0000003234407228 */ /* 0x000fc40000000000 */
[----:B------:R-:W-:Y:S02]  /*0700*/  DFMA R46, R74, R46, R72 ;  /* 0x0000002e4a2e722b */ /* 0x000fe40000000048 */
[----:B------:R-:W-:Y:S02]  /*0710*/  DADD R52, R40, R44 ;  /* 0x0000000028347229 */ /* 0x000fe4000000002c */
[----:B------:R-:W-:Y:S02]  /*0720*/  DADD R62, R32, R62 ;  /* 0x00000000203e7229 */ /* 0x000fe4000000003e */
[----:B------:R-:W-:Y:S02]  /*0730*/  DFMA R50, R58, R50, -R66 ;  /* 0x000000323a32722b */ /* 0x000fe40000000842 */
[----:B------:R-:W-:Y:S02]  /*0740*/  DADD R68, -R42, R46 ;  /* 0x000000002a447229 */ /* 0x000fe4000000012e */
[----:B------:R-:W-:-:S02]  /*0750*/  DFMA R66, R52, UR6, R28 ;  /* 0x0000000634427c2b */ /* 0x000fc4000800001c */
[----:B------:R-:W-:-:S06]  /*0760*/  DADD R62, R36, R62 ;  /* 0x00000000243e7229 */ /* 0x000fcc000000003e */
[----:B------:R-:W-:Y:S02]  /*0770*/  DFMA R66, R68, UR8, R66 ;  /* 0x0000000844427c2b */ /* 0x000fe40008000042 */
[----:B------:R-:W-:Y:S02]  /*0780*/  DADD R68, R32, R54 ;  /* 0x0000000020447229 */ /* 0x000fe40000000036 */
[----:B------:R-:W-:Y:S02]  /*0790*/  DADD R62, R50, R62 ;  /* 0x00000000323e7229 */ /* 0x000fe4000000003e */
[----:B------:R-:W-:-:S04]  /*07a0*/  DFMA R60, R58, R60, R64 ;  /* 0x0000003c3a3c722b */ /* 0x000fc80000000040 */
[----:B------:R-:W-:Y:S02]  /*07b0*/  DFMA R66, R68, UR10, R66 ;  /* 0x0000000a44427c2b */ /* 0x000fe40008000042 */
[----:B------:R-:W-:Y:S02]  /*07c0*/  DADD R68, -R34, R56 ;  /* 0x0000000022447229 */ /* 0x000fe40000000138 */
[----:B------:R-:W-:Y:S02]  /*07d0*/  DADD R58, R54, R62 ;  /* 0x00000000363a7229 */ /* 0x000fe4000000003e */
[----:B------:R-:W-:Y:S02]  /*07e0*/  DADD R64, R36, R50 ;  /* 0x0000000024407229 */ /* 0x000fe40000000032 */
[----:B------:R-:W-:Y:S02]  /*07f0*/  DADD R72, -R42, R46 ;  /* 0x000000002a487229 */ /* 0x000fe4000000012e */
[----:B------:R-:W-:-:S02]  /*0800*/  DFMA R66, R68, UR12, R66 ;  /* 0x0000000c44427c2b */ /* 0x000fc40008000042 */
[----:B------:R-:W-:Y:S02]  /*0810*/  DADD R74, R44, R58 ;  /* 0x000000002c4a7229 */ /* 0x000fe4000000003a */
[----:B------:R-:W-:Y:S02]  /*0820*/  DFMA R58, R52, UR10, R28 ;  /* 0x0000000a343a7c2b */ /* 0x000fe4000800001c */
[----:B------:R-:W-:Y:S02]  /*0830*/  DADD R62, -R38, R60 ;  /* 0x00000000263e7229 */ /* 0x000fe4000000013c */
[----:B------:R-:W-:Y:S02]  /*0840*/  DFMA R68, R64, UR14, R66 ;  /* 0x0000000e40447c2b */ /* 0x000fe40008000042 */
[----:B------:R-:W-:Y:S02]  /*0850*/  DADD R66, R32, R54 ;  /* 0x0000000020427229 */ /* 0x000fe40000000036 */
[----:B------:R-:W-:-:S04]  /*0860*/  DFMA R70, R72, UR12, R58 ;  /* 0x0000000c48467c2b */ /* 0x000fc8000800003a */
[----:B------:R-:W-:Y:S02]  /*0870*/  DFMA R76, R62, UR16, R68 ;  /* 0x000000103e4c7c2b */ /* 0x000fe40008000044 */
[----:B------:R-:W-:Y:S02]  /*0880*/  DADD R68, R34, -R56 ;  /* 0x0000000022447229 */ /* 0x000fe40000000838 */
[----:B------:R-:W-:Y:S01]  /*0890*/  DFMA R70, R66, UR14, R70 ;  /* 0x0000000e42467c2b */ /* 0x000fe20008000046 */
[----:B------:R0:W-:Y:S07]  /*08a0*/  STG.E.64 desc[UR4][R48.64], R74 ;  /* 0x0000004a30007986 */ /* 0x0001ee000c101b04 */
[----:B------:R-:W-:Y:S01]  /*08b0*/  DFMA R70, R68, UR16, R70 ;  /* 0x0000001044467c2b */ /* 0x000fe20008000046 */
[----:B------:R1:W-:Y:S01]  /*08c0*/  STG.E.64 desc[UR4][R6.64], R76 ;  /* 0x0000004c06007986 */ /* 0x0003e2000c101b04 */
[----:B0-----:R-:W-:-:S06]  /*08d0*/  DADD R48, R40, R44 ;  /* 0x0000000028307229 */ /* 0x001fcc000000002c */
[----:B-1----:R-:W-:Y:S02]  /*08e0*/  DFMA R6, R64, UR6, R70 ;  /* 0x0000000640067c2b */ /* 0x002fe40008000046 */
[----:B------:R-:W-:Y:S02]  /*08f0*/  DADD R70, R38, -R60 ;  /* 0x0000000026467229 */ /* 0x000fe4000000083c */
[----:B------:R-:W-:Y:S02]  /*0900*/  DFMA R74, R52, UR14, R28 ;  /* 0x0000000e344a7c2b */ /* 0x000fe4000800001c */
[----:B------:R-:W-:-:S04]  /*0910*/  DADD R52, R42, -R46 ;  /* 0x000000002a347229 */ /* 0x000fc8000000082e */
[----:B------:R-:W-:Y:S02]  /*0920*/  DFMA R76, R70, UR8, R6 ;  /* 0x00000008464c7c2b */ /* 0x000fe40008000006 */
[----:B------:R-:W-:Y:S02]  /*0930*/  DFMA R48, R48, UR6, R28 ;  /* 0x0000000630307c2b */ /* 0x000fe4000800001c */
[----:B------:R-:W-:-:S03]  /*0940*/  DFMA R72, R72, UR16, R74 ;  /* 0x0000001048487c2b */ /* 0x000fc6000800004a */
[----:B------:R0:W-:Y:S01]  /*0950*/  STG.E.64 desc[UR4][R10.64], R76 ;  /* 0x0000004c0a007986 */ /* 0x0001e2000c101b04 */
[C---:B------:R-:W-:Y:S02]  /*0960*/  DFMA R28, R52.reuse, UR16, R74 ;  /* 0x00000010341c7c2b */ /* 0x040fe4000800004a */
[C---:B------:R-:W-:Y:S02]  /*0970*/  DFMA R58, R52.reuse, UR12, R58 ;  /* 0x0000000c343a7c2b */ /* 0x040fe4000800003a */
[----:B------:R-:W-:Y:S02]  /*0980*/  DFMA R48, R52, UR8, R48 ;  /* 0x0000000834307c2b */ /* 0x000fe40008000030 */
[C-C-:B0-----:R-:W-:Y:S02]  /*0990*/  DADD R10, R32.reuse, -R54.reuse ;  /* 0x00000000200a7229 */ /* 0x141fe40000000836 */
[----:B------:R-:W-:Y:S02]  /*09a0*/  DADD R54, -R32, R54 ;  /* 0x0000000020367229 */ /* 0x000fe40000000136 */
[----:B------:R-:W-:-:S02]  /*09b0*/  DADD R32, R40, -R44 ;  /* 0x0000000028207229 */ /* 0x000fc4000000082c */
[----:B------:R-:W-:Y:S02]  /*09c0*/  DADD R40, -R40, R44 ;  /* 0x0000000028287229 */ /* 0x000fe4000000012c */
[----:B------:R-:W-:Y:S02]  /*09d0*/  DADD R44, R30, R42 ;  /* 0x000000001e2c7229 */ /* 0x000fe4000000002a */
[----:B------:R-:W-:Y:S02]  /*09e0*/  DADD R6, R36, -R50 ;  /* 0x0000000024067229 */ /* 0x000fe40000000832 */
[C---:B------:R-:W-:Y:S02]  /*09f0*/  DFMA R72, R66.reuse, UR6, R72 ;  /* 0x0000000642487c2b */ /* 0x040fe40008000048 */
[C---:B------:R-:W-:Y:S02]  /*0a00*/  DFMA R28, R66.reuse, UR6, R28 ;  /* 0x00000006421c7c2b */ /* 0x040fe4000800001c */
[----:B------:R-:W-:-:S02]  /*0a10*/  DFMA R58, R66, UR14, R58 ;  /* 0x0000000e423a7c2b */ /* 0x000fc4000800003a */
[----:B------:R-:W-:Y:S02]  /*0a20*/  DADD R52, -R34, R56 ;  /* 0x0000000022347229 */ /* 0x000fe40000000138 */
[----:B------:R-:W-:Y:S02]  /*0a30*/  DADD R36, -R36, R50 ;  /* 0x0000000024247229 */ /* 0x000fe40000000132 */
[----:B------:R-:W-:Y:S02]  /*0a40*/  DFMA R48, R66, UR10, R48 ;  /* 0x0000000a42307c2b */ /* 0x000fe40008000030 */
[----:B------:R-:W-:Y:S02]  /*0a50*/  DADD R50, R34, R44 ;  /* 0x0000000022327229 */ /* 0x000fe4000000002c */
[----:B------:R-:W-:Y:S02]  /*0a60*/  DFMA R72, R68, UR8, R72 ;  /* 0x0000000844487c2b */ /* 0x000fe40008000048 */
[----:B------:R-:W-:-:S02]  /*0a70*/  DFMA R58, R52, UR16, R58 ;  /* 0x00000010343a7c2b */ /* 0x000fc4000800003a */
[----:B------:R-:W-:Y:S02]  /*0a80*/  DFMA R44, R52, UR8, R28 ;  /* 0x00000008342c7c2b */ /* 0x000fe4000800001c */
[----:B------:R-:W-:Y:S02]  /*0a90*/  DFMA R48, R68, UR12, R48 ;  /* 0x0000000c44307c2b */ /* 0x000fe40008000030 */
[----:B------:R-:W-:Y:S02]  /*0aa0*/  DADD R50, R38, R50 ;  /* 0x0000000026327229 */ /* 0x000fe40000000032 */
[----:B------:R-:W-:Y:S02]  /*0ab0*/  DADD R42, R42, R46 ;  /* 0x000000002a2a7229 */ /* 0x000fe4000000002e */
[C---:B------:R-:W-:Y:S02]  /*0ac0*/  DFMA R28, R64.reuse, UR10, R72 ;  /* 0x0000000a401c7c2b */ /* 0x040fe40008000048 */
[----:B------:R-:W-:-:S02]  /*0ad0*/  DFMA R58, R64, UR6, R58 ;  /* 0x00000006403a7c2b */ /* 0x000fc4000800003a */
[C---:B------:R-:W-:Y:S02]  /*0ae0*/  DFMA R44, R64.reuse, UR10, R44 ;  /* 0x0000000a402c7c2b */ /* 0x040fe4000800002c */
[----:B------:R-:W-:Y:S02]  /*0af0*/  DFMA R64, R64, UR14, R48 ;  /* 0x0000000e40407c2b */ /* 0x000fe40008000030 */
[----:B------:R-:W-:Y:S02]  /*0b00*/  DADD R38, R38, R60 ;  /* 0x0000000026267229 */ /* 0x000fe4000000003c */
[----:B------:R-:W-:Y:S02]  /*0b10*/  DADD R60, R60, R50 ;  /* 0x000000003c3c7229 */ /* 0x000fe40000000032 */
[C-C-:B------:R-:W-:Y:S02]  /*0b20*/  DFMA R48, R42.reuse, UR6, R30.reuse ;  /* 0x000000062a307c2b */ /* 0x140fe4000800001e */
[----:B------:R-:W-:-:S02]  /*0b30*/  DFMA R50, R42, UR10, R30 ;  /* 0x0000000a2a327c2b */ /* 0x000fc4000800001e */
[----:B------:R-:W-:Y:S02]  /*0b40*/  DFMA R52, R42, UR14, R30 ;  /* 0x0000000e2a347c2b */ /* 0x000fe4000800001e */
[----:B------:R-:W-:Y:S02]  /*0b50*/  DADD R34, R34, R56 ;  /* 0x0000000022227229 */ /* 0x000fe40000000038 */
[C---:B------:R-:W-:Y:S02]  /*0b60*/  DFMA R30, R32.reuse, UR8, R48 ;  /* 0x00000008201e7c2b */ /* 0x040fe40008000030 */
[C---:B------:R-:W-:Y:S02]  /*0b70*/  DFMA R42, R32.reuse, UR12, R50 ;  /* 0x0000000c202a7c2b */ /* 0x040fe40008000032 */
[--C-:B------:R-:W-:Y:S02]  /*0b80*/  DFMA R32, R32, UR16, R52.reuse ;  /* 0x0000001020207c2b */ /* 0x100fe40008000034 */
[----:B------:R-:W-:-:S02]  /*0b90*/  DFMA R52, R40, UR16, R52 ;  /* 0x0000001028347c2b */ /* 0x000fc40008000034 */
[C---:B------:R-:W-:Y:S02]  /*0ba0*/  DFMA R50, R40.reuse, UR12, R50 ;  /* 0x0000000c28327c2b */ /* 0x040fe40008000032 */
[----:B------:R-:W-:Y:S02]  /*0bb0*/  DFMA R40, R40, UR8, R48 ;  /* 0x0000000828287c2b */ /* 0x000fe40008000030 */
[C---:B------:R-:W-:Y:S02]  /*0bc0*/  DFMA R30, R34.reuse, UR10, R30 ;  /* 0x0000000a221e7c2b */ /* 0x040fe4000800001e */
[C---:B------:R-:W-:Y:S02]  /*0bd0*/  DFMA R42, R34.reuse, UR14, R42 ;  /* 0x0000000e222a7c2b */ /* 0x040fe4000800002a */
[C---:B------:R-:W-:Y:S02]  /*0be0*/  DFMA R32, R34.reuse, UR6, R32 ;  /* 0x0000000622207c2b */ /* 0x040fe40008000020 */
[----:B------:R-:W-:-:S02]  /*0bf0*/  DFMA R52, R34, UR6, R52 ;  /* 0x0000000622347c2b */ /* 0x000fc40008000034 */
[C---:B------:R-:W-:Y:S02]  /*0c00*/  DFMA R50, R34.reuse, UR14, R50 ;  /* 0x0000000e22327c2b */ /* 0x040fe40008000032 */
[----:B------:R-:W-:Y:S02]  /*0c10*/  DFMA R40, R34, UR10, R40 ;  /* 0x0000000a22287c2b */ /* 0x000fe40008000028 */
[----:B------:R-:W-:Y:S02]  /*0c20*/  DFMA R30, R10, UR12, R30 ;  /* 0x0000000c0a1e7c2b */ /* 0x000fe4000800001e */
[C---:B------:R-:W-:Y:S02]  /*0c30*/  DFMA R42, R54.reuse, UR16, R42 ;  /* 0x00000010362a7c2b */ /* 0x040fe4000800002a */
[----:B------:R-:W-:Y:S02]  /*0c40*/  DFMA R32, R54, UR8, R32 ;  /* 0x0000000836207c2b */ /* 0x000fe40008000020 */
[----:B------:R-:W-:-:S02]  /*0c50*/  DFMA R52, R10, UR8, R52 ;  /* 0x000000080a347c2b */ /* 0x000fc40008000034 */
[----:B------:R-:W-:Y:S02]  /*0c60*/  DFMA R50, R10, UR16, R50 ;  /* 0x000000100a327c2b */ /* 0x000fe40008000032 */
[----:B------:R-:W-:Y:S02]  /*0c70*/  DFMA R40, R54, UR12, R40 ;  /* 0x0000000c36287c2b */ /* 0x000fe40008000028 */
        /* <DEDUP_REMOVED lines=9> */
[----:B------:R-:W-:-:S02]  /*0d10*/  DFMA R40, R38, UR14, R40 ;  /* 0x0000000e26287c2b */ /* 0x000fc40008000028 */
[----:B------:R-:W-:Y:S02]  /*0d20*/  DFMA R70, R70, UR16, R64 ;  /* 0x0000001046467c2b */ /* 0x000fe40008000040 */
[----:B------:R-:W-:Y:S02]  /*0d30*/  DADD R56, R46, R56 ;  /* 0x000000002e387229 */ /* 0x000fe40000000038 */
[----:B------:R-:W-:Y:S01]  /*0d40*/  DFMA R30, R6, UR16, R30 ;  /* 0x00000010061e7c2b */ /* 0x000fe2000800001e */
[----:B------:R-:W-:Y:S01]  /*0d50*/  STG.E.64 desc[UR4][R2.64], R28 ;  /* 0x0000001c02007986 */ /* 0x000fe2000c101b04 */
[----:B------:R-:W-:Y:S02]  /*0d60*/  DFMA R42, R36, UR8, R42 ;  /* 0x00000008242a7c2b */ /* 0x000fe4000800002a */
[----:B------:R-:W-:Y:S01]  /*0d70*/  DFMA R32, R6, UR12, R32 ;  /* 0x0000000c06207c2b */ /* 0x000fe20008000020 */
[----:B------:R-:W-:Y:S01]  /*0d80*/  STG.E.64 desc[UR4][R26.64], R44 ;  /* 0x0000002c1a007986 */ /* 0x000fe2000c101b04 */
[----:B------:R-:W-:-:S02]  /*0d90*/  DFMA R52, R36, UR12, R52 ;  /* 0x0000000c24347c2b */ /* 0x000fc40008000034 */
        /* <DEDUP_REMOVED lines=12> */
.L_x_3:
        /* <DEDUP_REMOVED lines=10> */
.L_x_7:


//--------------------- .nv.shared.reserved.0     --------------------------
	.section	.nv.shared.reserved.0,"aw",@nobits
	.weak		__nv_reservedSMEM_offset_0_alias
	.size		__nv_reservedSMEM_offset_0_alias, 0, 64
	.other		__nv_reservedSMEM_offset_0_alias,@"STO_CUDA_RESERVED_SHARED STV_DEFAULT"
__nv_reservedSMEM_offset_0_alias:
	.zero		0
	.zero		64


//--------------------- .nv.constant0._Z17butterflyKernel_2PdS_S_S_iii --------------------------
	.section	.nv.constant0._Z17butterflyKernel_2PdS_S_S_iii,"a",@progbits
	.sectionflags	@""
	.align	4
.nv.constant0._Z17butterflyKernel_2PdS_S_S_iii:
	.zero		940


//--------------------- .nv.constant0._Z17butterflyKernel_3PdS_S_S_iii --------------------------
	.section	.nv.constant0._Z17butterflyKernel_3PdS_S_S_iii,"a",@progbits
	.sectionflags	@""
	.align	4
.nv.constant0._Z17butterflyKernel_3PdS_S_S_iii:
	.zero		940


//--------------------- .nv.constant0._Z17butterflyKernel_5PdS_S_S_iii --------------------------
	.section	.nv.constant0._Z17butterflyKernel_5PdS_S_S_iii,"a",@progbits
	.sectionflags	@""
	.align	4
.nv.constant0._Z17butterflyKernel_5PdS_S_S_iii:
	.zero		940


//--------------------- .nv.constant0._Z17butterflyKernel_7PdS_S_S_iii --------------------------
	.section	.nv.constant0._Z17butterflyKernel_7PdS_S_S_iii,"a",@progbits
	.sectionflags	@""
	.align	4
.nv.constant0._Z17butterflyKernel_7PdS_S_S_iii:
	.zero		940


//--------------------- SYMBOLS --------------------------

	.type		.nv.reservedSmem.offset0,@object
	.size		.nv.reservedSmem.offset0,0x4
